# CuTe-DSL kernel — source=cudnn_frontend_dsl family=sdpa_fwd
# config = {"dtype": "Float16", "mask": "NO_MASK", "persistent": true}


// ===== COMPILED SASS (sm_100a) =====

	.target	sm_100a

	.elftype	@"ET_EXEC"


//--------------------- .note.nv.tkinfo           --------------------------
	.section	.note.nv.tkinfo,"",@"SHT_NOTE"
	.sectionflags	@"SHF_NOTE_NV_TKINFO"
	.tkinfo
        /*0018*/ 	.word	0x00000081
        /*0030*/ 	.string	""
        /*0030*/ 	.string	"ptxas"
        /*0030*/ 	.string	"Cuda compilation tools, release 12.9, V12.9.83"
        /*0030*/ 	.string	"Build system must define TOOLS_VERSION_EXTENDED"
        /*0030*/ 	.string	"-O 3 -arch sm_100a "



//--------------------- .note.nv.cuver            --------------------------
	.section	.note.nv.cuver,"",@"SHT_NOTE"
	.sectionflags	@"SHF_NOTE_NV_CUVER"
        /*0018*/ 	.short	0x0001
        /*001a*/ 	.short	0x0064
        /*001c*/ 	.short	0x0001
        /*001e*/ 	.short	0x0000
        /*0020*/ 	.short	0x0001
        /*0022*/ 	.short	0x0000


//--------------------- .nv.info                  --------------------------
	.section	.nv.info,"",@"SHT_CUDA_INFO"
	.align	4


	//----- nvinfo : EIATTR_REGCOUNT
	.align		4
        /*0000*/ 	.byte	0x04, 0x2f
        /*0002*/ 	.short	(.L_6 - .L_5)
	.align		4
.L_5:
        /*0004*/ 	.word	index@(kernel_cutlass_kernel_cudnnsdpafwdfmha_forward_sm100_d256BlackwellFusedMultiHeadAttentionForward_object_at__TiledMMA_ThrLayoutVMNK21111000_PermutationMNK____MMAAtom_ThrID21_ShapeMNK256128_0)
        /*0008*/ 	.word	0x000000a8


	//----- nvinfo : EIATTR_FRAME_SIZE
	.align		4
.L_6:
        /*000c*/ 	.byte	0x04, 0x11
        /*000e*/ 	.short	(.L_8 - .L_7)
	.align		4
.L_7:
        /*0010*/ 	.word	index@($__internal_3_$__cuda_sm3x_div_rn_noftz_f32_slowpath)
        /*0014*/ 	.word	0x00000008


	//----- nvinfo : EIATTR_FRAME_SIZE
	.align		4
.L_8:
        /*0018*/ 	.byte	0x04, 0x11
        /*001a*/ 	.short	(.L_10 - .L_9)
	.align		4
.L_9:
        /*001c*/ 	.word	index@($__internal_2_$__cuda_sm10x_tcgen05_guardrail_trap_unallocated_columns_being_dealloced)
        /*0020*/ 	.word	0x00000008


	//----- nvinfo : EIATTR_FRAME_SIZE
	.align		4
.L_10:
        /*0024*/ 	.byte	0x04, 0x11
        /*0026*/ 	.short	(.L_12 - .L_11)
	.align		4
.L_11:
        /*0028*/ 	.word	index@($__internal_1_$__cuda_sm10x_tcgen05_guardrail_trap_phase_invalid_during_alloc)
        /*002c*/ 	.word	0x00000008


	//----- nvinfo : EIATTR_FRAME_SIZE
	.align		4
.L_12:
        /*0030*/ 	.byte	0x04, 0x11
        /*0032*/ 	.short	(.L_14 - .L_13)
	.align		4
.L_13:
        /*0034*/ 	.word	index@($__internal_0_$__cuda_sm10x_tcgen05_guardrail_trap_col_being_dealloced_not_returned_by_alloc)
        /*0038*/ 	.word	0x00000008


	//----- nvinfo : EIATTR_FRAME_SIZE
	.align		4
.L_14:
        /*003c*/ 	.byte	0x04, 0x11
        /*003e*/ 	.short	(.L_16 - .L_15)
	.align		4
.L_15:
        /*0040*/ 	.word	index@(kernel_cutlass_kernel_cudnnsdpafwdfmha_forward_sm100_d256BlackwellFusedMultiHeadAttentionForward_object_at__TiledMMA_ThrLayoutVMNK21111000_PermutationMNK____MMAAtom_ThrID21_ShapeMNK256128_0)
        /*0044*/ 	.word	0x00000008


	//----- nvinfo : EIATTR_MIN_STACK_SIZE
	.align		4
.L_16:
        /*0048*/ 	.byte	0x04, 0x12
        /*004a*/ 	.short	(.L_18 - .L_17)
	.align		4
.L_17:
        /*004c*/ 	.word	index@(kernel_cutlass_kernel_cudnnsdpafwdfmha_forward_sm100_d256BlackwellFusedMultiHeadAttentionForward_object_at__TiledMMA_ThrLayoutVMNK21111000_PermutationMNK____MMAAtom_ThrID21_ShapeMNK256128_0)
        /*0050*/ 	.word	0x00000008
.L_18:


//--------------------- .nv.info.kernel_cutlass_kernel_cudnnsdpafwdfmha_forward_sm100_d256BlackwellFusedMultiHeadAttentionForward_object_at__TiledMMA_ThrLayoutVMNK21111000_PermutationMNK____MMAAtom_ThrID21_ShapeMNK256128_0 --------------------------
	.section	.nv.info.kernel_cutlass_kernel_cudnnsdpafwdfmha_forward_sm100_d256BlackwellFusedMultiHeadAttentionForward_object_at__TiledMMA_ThrLayoutVMNK21111000_PermutationMNK____MMAAtom_ThrID21_ShapeMNK256128_0,"",@"SHT_CUDA_INFO"
	.sectionflags	@""
	.align	4


	//----- nvinfo : EIATTR_CUDA_API_VERSION
	.align		4
        /*0000*/ 	.byte	0x04, 0x37
        /*0002*/ 	.short	(.L_20 - .L_19)
.L_19:
        /*0004*/ 	.word	0x00000081


	//----- nvinfo : EIATTR_KPARAM_INFO
	.align		4
.L_20:
        /*0008*/ 	.byte	0x04, 0x17
        /*000a*/ 	.short	(.L_22 - .L_21)
.L_21:
        /*000c*/ 	.word	0x00000000
        /*0010*/ 	.short	0x000f
        /*0012*/ 	.short	0x02ec
        /*0014*/ 	.byte	0x00, 0xf0, 0x11, 0x00


	//----- nvinfo : EIATTR_KPARAM_INFO
	.align		4
.L_22:
        /*0018*/ 	.byte	0x04, 0x17
        /*001a*/ 	.short	(.L_24 - .L_23)
.L_23:
        /*001c*/ 	.word	0x00000000
        /*0020*/ 	.short	0x000e
        /*0022*/ 	.short	0x02e8
        /*0024*/ 	.byte	0x00, 0xf0, 0x11, 0x00


	//----- nvinfo : EIATTR_KPARAM_INFO
	.align		4
.L_24:
        /*0028*/ 	.byte	0x04, 0x17
        /*002a*/ 	.short	(.L_26 - .L_25)
.L_25:
        /*002c*/ 	.word	0x00000000
        /*0030*/ 	.short	0x000d
        /*0032*/ 	.short	0x02e4
        /*0034*/ 	.byte	0x00, 0xf0, 0x11, 0x00


	//----- nvinfo : EIATTR_KPARAM_INFO
	.align		4
.L_26:
        /*0038*/ 	.byte	0x04, 0x17
        /*003a*/ 	.short	(.L_28 - .L_27)
.L_27:
        /*003c*/ 	.word	0x00000000
        /*0040*/ 	.short	0x000c
        /*0042*/ 	.short	0x02e0
        /*0044*/ 	.byte	0x00, 0xf0, 0x11, 0x00


	//----- nvinfo : EIATTR_KPARAM_INFO
	.align		4
.L_28:
        /*0048*/ 	.byte	0x04, 0x17
        /*004a*/ 	.short	(.L_30 - .L_29)
.L_29:
        /*004c*/ 	.word	0x00000000
        /*0050*/ 	.short	0x000b
        /*0052*/ 	.short	0x02dc
        /*0054*/ 	.byte	0x00, 0xf0, 0x11, 0x00


	//----- nvinfo : EIATTR_KPARAM_INFO
	.align		4
.L_30:
        /*0058*/ 	.byte	0x04, 0x17
        /*005a*/ 	.short	(.L_32 - .L_31)
.L_31:
        /*005c*/ 	.word	0x00000000
        /*0060*/ 	.short	0x000a
        /*0062*/ 	.short	0x02d8
        /*0064*/ 	.byte	0x00, 0xf0, 0x11, 0x00


	//----- nvinfo : EIATTR_KPARAM_INFO
	.align		4
.L_32:
        /*0068*/ 	.byte	0x04, 0x17
        /*006a*/ 	.short	(.L_34 - .L_33)
.L_33:
        /*006c*/ 	.word	0x00000000
        /*0070*/ 	.short	0x0009
        /*0072*/ 	.short	0x02a0
        /*0074*/ 	.byte	0x00, 0xf0, 0xe1, 0x00


	//----- nvinfo : EIATTR_KPARAM_INFO
	.align		4
.L_34:
        /*0078*/ 	.byte	0x04, 0x17
        /*007a*/ 	.short	(.L_36 - .L_35)
.L_35:
        /*007c*/ 	.word	0x00000000
        /*0080*/ 	.short	0x0008
        /*0082*/ 	.short	0x0260
        /*0084*/ 	.byte	0x00, 0xf0, 0x01, 0x01


	//----- nvinfo : EIATTR_KPARAM_INFO
	.align		4
.L_36:
        /*0088*/ 	.byte	0x04, 0x17
        /*008a*/ 	.short	(.L_38 - .L_37)
.L_37:
        /*008c*/ 	.word	0x00000000
        /*0090*/ 	.short	0x0007
        /*0092*/ 	.short	0x0240
        /*0094*/ 	.byte	0x00, 0xf0, 0x81, 0x00


	//----- nvinfo : EIATTR_KPARAM_INFO
	.align		4
.L_38:
        /*0098*/ 	.byte	0x04, 0x17
        /*009a*/ 	.short	(.L_40 - .L_39)
.L_39:
        /*009c*/ 	.word	0x00000000
        /*00a0*/ 	.short	0x0006
        /*00a2*/ 	.short	0x01c0
        /*00a4*/ 	.byte	0x00, 0xf0, 0x01, 0x02


	//----- nvinfo : EIATTR_KPARAM_INFO
	.align		4
.L_40:
        /*00a8*/ 	.byte	0x04, 0x17
        /*00aa*/ 	.short	(.L_42 - .L_41)
.L_41:
        /*00ac*/ 	.word	0x00000000
        /*00b0*/ 	.short	0x0005
        /*00b2*/ 	.short	0x0180
        /*00b4*/ 	.byte	0x00, 0xf0, 0x61, 0x00


	//----- nvinfo : EIATTR_KPARAM_INFO
	.align		4
.L_42:
        /*00b8*/ 	.byte	0x04, 0x17
        /*00ba*/ 	.short	(.L_44 - .L_43)
.L_43:
        /*00bc*/ 	.word	0x00000000
        /*00c0*/ 	.short	0x0004
        /*00c2*/ 	.short	0x0100
        /*00c4*/ 	.byte	0x00, 0xf0, 0x01, 0x02


	//----- nvinfo : EIATTR_KPARAM_INFO
	.align		4
.L_44:
        /*00c8*/ 	.byte	0x04, 0x17
        /*00ca*/ 	.short	(.L_46 - .L_45)
.L_45:
        /*00cc*/ 	.word	0x00000000
        /*00d0*/ 	.short	0x0003
        /*00d2*/ 	.short	0x00c0
        /*00d4*/ 	.byte	0x00, 0xf0, 0x61, 0x00


	//----- nvinfo : EIATTR_KPARAM_INFO
	.align		4
.L_46:
        /*00d8*/ 	.byte	0x04, 0x17
        /*00da*/ 	.short	(.L_48 - .L_47)
.L_47:
        /*00dc*/ 	.word	0x00000000
        /*00e0*/ 	.short	0x0002
        /*00e2*/ 	.short	0x0040
        /*00e4*/ 	.byte	0x00, 0xf0, 0x01, 0x02


	//----- nvinfo : EIATTR_KPARAM_INFO
	.align		4
.L_48:
        /*00e8*/ 	.byte	0x04, 0x17
        /*00ea*/ 	.short	(.L_50 - .L_49)
.L_49:
        /*00ec*/ 	.word	0x00000000
        /*00f0*/ 	.short	0x0001
        /*00f2*/ 	.short	0x0003
        /*00f4*/ 	.byte	0x00, 0xf0, 0x0d, 0x00


	//----- nvinfo : EIATTR_KPARAM_INFO
	.align		4
.L_50:
        /*00f8*/ 	.byte	0x04, 0x17
        /*00fa*/ 	.short	(.L_52 - .L_51)
.L_51:
        /*00fc*/ 	.word	0x00000000
        /*0100*/ 	.short	0x0000
        /*0102*/ 	.short	0x0000
        /*0104*/ 	.byte	0x00, 0xf0, 0x0d, 0x00


	//----- nvinfo : EIATTR_AT_ENTRY_FRAGMENTS
	.align		4
.L_52:
        /*0108*/ 	.byte	0x04, 0x4f
        /*010a*/ 	.short	(.L_54 - .L_53)


	//   ....[0]....
.L_53:
        /*010c*/ 	.word	0x00000004


	//   ....[1]....
        /*0110*/ 	.word	0x00000005


	//----- nvinfo : EIATTR_RESERVED_SMEM_USED
	.align		4
.L_54:
        /*0114*/ 	.byte	0x01, 0x41
	.zero		2


	//----- nvinfo : EIATTR_SPARSE_MMA_MASK
	.align		4
        /*0118*/ 	.byte	0x03, 0x50
        /*011a*/ 	.short	0x0000


	//----- nvinfo : EIATTR_TCGEN05_2CTA_USED
	.align		4
        /*011c*/ 	.byte	0x01, 0x52
	.zero		2


	//----- nvinfo : EIATTR_MAXREG_COUNT
	.align		4
        /*0120*/ 	.byte	0x03, 0x1b
        /*0122*/ 	.short	0x00a8


	//----- nvinfo : EIATTR_NUM_BARRIERS
	.align		4
        /*0124*/ 	.byte	0x02, 0x4c
        /*0126*/ 	.byte	0x02
	.zero		1


	//----- nvinfo : EIATTR_ANNOTATIONS
	.align		4
        /*0128*/ 	.byte	0x04, 0x55
        /*012a*/ 	.short	(.L_56 - .L_55)


	//   ....[0]....
.L_55:
        /*012c*/ 	.word	0x00000001
        /*0130*/ 	.byte	0xe0, 0x06, 0x00, 0x00, 0x01, 0x00, 0x00, 0x00, 0x60, 0x0e, 0x00, 0x00, 0x01, 0x00, 0x00, 0x00
        /*0140*/ 	.byte	0x80, 0x24, 0x00, 0x00, 0x01, 0x00, 0x00, 0x00, 0xd0, 0x25, 0x00, 0x00, 0x01, 0x00, 0x00, 0x00
        /*0150*/ 	.byte	0x00, 0x45, 0x00, 0x00, 0x01, 0x00, 0x00, 0x00, 0x30, 0x45, 0x00, 0x00, 0x01, 0x00, 0x00, 0x00
        /*0160*/ 	.byte	0x60, 0x4e, 0x00, 0x00, 0x01, 0x00, 0x00, 0x00, 0xa0, 0x4f, 0x00, 0x00, 0x01, 0x00, 0x00, 0x00
        /*0170*/ 	.byte	0x80, 0x55, 0x00, 0x00, 0x01, 0x00, 0x00, 0x00, 0x70, 0x6d, 0x00, 0x00, 0x01, 0x00, 0x00, 0x00
        /*0180*/ 	.byte	0xd0, 0x6d, 0x00, 0x00


	//----- nvinfo : EIATTR_INT_WARP_WIDE_INSTR_OFFSETS
	.align		4
.L_56:
        /*0184*/ 	.byte	0x04, 0x31
        /*0186*/ 	.short	(.L_58 - .L_57)


	//   ....[0]....
.L_57:
        /*0188*/ 	.word	0x00007870


	//   ....[1]....
        /*018c*/ 	.word	0x000078a0


	//----- nvinfo : EIATTR_COOP_GROUP_MASK_REGIDS
	.align		4
.L_58:
        /*0190*/ 	.byte	0x04, 0x29
        /*0192*/ 	.short	(.L_60 - .L_59)


	//   ....[0]....
.L_59:
        /*0194*/ 	.word	0xffffffff


	//   ....[1]....
        /*0198*/ 	.word	0xffffffff


	//   ....[2]....
        /*019c*/ 	.word	0xffffffff


	//   ....[3]....
        /*01a0*/ 	.word	0xffffffff


	//   ....[4]....
        /*01a4*/ 	.word	0xffffffff


	//   ....[5]....
        /*01a8*/ 	.word	0xffffffff


	//----- nvinfo : EIATTR_COOP_GROUP_INSTR_OFFSETS
	.align		4
.L_60:
        /*01ac*/ 	.byte	0x04, 0x28
        /*01ae*/ 	.short	(.L_62 - .L_61)


	//   ....[0]....
.L_61:
        /*01b0*/ 	.word	0x00000700


	//   ....[1]....
        /*01b4*/ 	.word	0x00000d60


	//   ....[2]....
        /*01b8*/ 	.word	0x00000e50


	//   ....[3]....
        /*01bc*/ 	.word	0x00007570


	//   ....[4]....
        /*01c0*/ 	.word	0x000076f0


	//   ....[5]....
        /*01c4*/ 	.word	0x00007950


	//----- nvinfo : EIATTR_REG_RECONFIG
	.align		4
.L_62:
        /*01c8*/ 	.byte	0x01, 0x54
	.zero		2


	//----- nvinfo : EIATTR_VRC_CTA_INIT_COUNT
	.align		4
        /*01cc*/ 	.byte	0x02, 0x4a
        /*01ce*/ 	.byte	0x80
	.zero		1


	//----- nvinfo : EIATTR_MBARRIER_INSTR_OFFSETS
	.align		4
        /*01d0*/ 	.byte	0x04, 0x39
        /*01d2*/ 	.short	(.L_64 - .L_63)


	//   ....[0]....
.L_63:
        /*01d4*/ 	.word	0x00000330
        /*01d8*/ 	.word	0x000000ff
        /*01dc*/ 	.word	0x00000000
        /*01e0*/ 	.short	0x0100
        /*01e2*/ 	.byte	0x05
	.zero		1


	//   ....[1]....
        /*01e4*/ 	.word	0x00000340
        /*01e8*/ 	.word	0x000000ff
        /*01ec*/ 	.word	0x00000008
        /*01f0*/ 	.short	0x0100
        /*01f2*/ 	.byte	0x05
	.zero		1


	//   ....[2]....
        /*01f4*/ 	.word	0x00000350
        /*01f8*/ 	.word	0x000000ff
        /*01fc*/ 	.word	0x00000010
        /*0200*/ 	.short	0x0100
        /*0202*/ 	.byte	0x05
	.zero		1


	//   ....[3]....
        /*0204*/ 	.word	0x00000360
        /*0208*/ 	.word	0x000000ff
        /*020c*/ 	.word	0x00000018
        /*0210*/ 	.short	0x0100
        /*0212*/ 	.byte	0x05
	.zero		1


	//   ....[4]....
        /*0214*/ 	.word	0x00000480
        /*0218*/ 	.word	0x000000ff
        /*021c*/ 	.word	0x00000020
        /*0220*/ 	.short	0x0100
        /*0222*/ 	.byte	0x06
	.zero		1


	//   ....[5]....
        /*0224*/ 	.word	0x00000490
        /*0228*/ 	.word	0x000000ff
        /*022c*/ 	.word	0x00000028
        /*0230*/ 	.short	0x0100
        /*0232*/ 	.byte	0x06
	.zero		1


	//   ....[6]....
        /*0234*/ 	.word	0x000004a0
        /*0238*/ 	.word	0x000000ff
        /*023c*/ 	.word	0x00000030
        /*0240*/ 	.short	0x0100
        /*0242*/ 	.byte	0x06
	.zero		1


	//   ....[7]....
        /*0244*/ 	.word	0x000004b0
        /*0248*/ 	.word	0x000000ff
        /*024c*/ 	.word	0x00000038
        /*0250*/ 	.short	0x0100
        /*0252*/ 	.byte	0x06
	.zero		1


	//   ....[8]....
        /*0254*/ 	.word	0x000004c0
        /*0258*/ 	.word	0x000000ff
        /*025c*/ 	.word	0x00000040
        /*0260*/ 	.short	0x0100
        /*0262*/ 	.byte	0x06
	.zero		1


	//   ....[9]....
        /*0264*/ 	.word	0x000004d0
        /*0268*/ 	.word	0x000000ff
        /*026c*/ 	.word	0x00000048
        /*0270*/ 	.short	0x0100
        /*0272*/ 	.byte	0x06
	.zero		1


	//   ....[10]....
        /*0274*/ 	.word	0x000004e0
        /*0278*/ 	.word	0x000000ff
        /*027c*/ 	.word	0x00000050
        /*0280*/ 	.short	0x0100
        /*0282*/ 	.byte	0x06
	.zero		1


	//   ....[11]....
        /*0284*/ 	.word	0x000004f0
        /*0288*/ 	.word	0x000000ff
        /*028c*/ 	.word	0x00000058
        /*0290*/ 	.short	0x0100
        /*0292*/ 	.byte	0x06
	.zero		1


	//   ....[12]....
        /*0294*/ 	.word	0x00000500
        /*0298*/ 	.word	0x000000ff
        /*029c*/ 	.word	0x00000060
        /*02a0*/ 	.short	0x0100
        /*02a2*/ 	.byte	0x06
	.zero		1


	//   ....[13]....
        /*02a4*/ 	.word	0x00000510
        /*02a8*/ 	.word	0x000000ff
        /*02ac*/ 	.word	0x00000068
        /*02b0*/ 	.short	0x0100
        /*02b2*/ 	.byte	0x06
	.zero		1


	//   ....[14]....
        /*02b4*/ 	.word	0x00000520
        /*02b8*/ 	.word	0x000000ff
        /*02bc*/ 	.word	0x00000070
        /*02c0*/ 	.short	0x0100
        /*02c2*/ 	.byte	0x06
	.zero		1


	//   ....[15]....
        /*02c4*/ 	.word	0x00000530
        /*02c8*/ 	.word	0x000000ff
        /*02cc*/ 	.word	0x00000078
        /*02d0*/ 	.short	0x0100
        /*02d2*/ 	.byte	0x06
	.zero		1


	//   ....[16]....
        /*02d4*/ 	.word	0x00000540
        /*02d8*/ 	.word	0x000000ff
        /*02dc*/ 	.word	0x00000080
        /*02e0*/ 	.short	0x0100
        /*02e2*/ 	.byte	0x06
	.zero		1


	//   ....[17]....
        /*02e4*/ 	.word	0x00000550
        /*02e8*/ 	.word	0x000000ff
        /*02ec*/ 	.word	0x00000088
        /*02f0*/ 	.short	0x0100
        /*02f2*/ 	.byte	0x06
	.zero		1


	//   ....[18]....
        /*02f4*/ 	.word	0x00000560
        /*02f8*/ 	.word	0x000000ff
        /*02fc*/ 	.word	0x00000090
        /*0300*/ 	.short	0x0100
        /*0302*/ 	.byte	0x06
	.zero		1


	//   ....[19]....
        /*0304*/ 	.word	0x00000570
        /*0308*/ 	.word	0x000000ff
        /*030c*/ 	.word	0x00000098
        /*0310*/ 	.short	0x0100
        /*0312*/ 	.byte	0x06
	.zero		1


	//   ....[20]....
        /*0314*/ 	.word	0x00000580
        /*0318*/ 	.word	0x000000ff
        /*031c*/ 	.word	0x000000a0
        /*0320*/ 	.short	0x0100
        /*0322*/ 	.byte	0x06
	.zero		1


	//   ....[21]....
        /*0324*/ 	.word	0x00000590
        /*0328*/ 	.word	0x000000ff
        /*032c*/ 	.word	0x000000a8
        /*0330*/ 	.short	0x0100
        /*0332*/ 	.byte	0x06
	.zero		1


	//   ....[22]....
        /*0334*/ 	.word	0x000005a0
        /*0338*/ 	.word	0x000000ff
        /*033c*/ 	.word	0x000000b0
        /*0340*/ 	.short	0x0100
        /*0342*/ 	.byte	0x06
	.zero		1


	//   ....[23]....
        /*0344*/ 	.word	0x000005b0
        /*0348*/ 	.word	0x000000ff
        /*034c*/ 	.word	0x000000b8
        /*0350*/ 	.short	0x0100
        /*0352*/ 	.byte	0x06
	.zero		1


	//   ....[24]....
        /*0354*/ 	.word	0x000005c0
        /*0358*/ 	.word	0x000000ff
        /*035c*/ 	.word	0x000000c0
        /*0360*/ 	.short	0x0100
        /*0362*/ 	.byte	0x06
	.zero		1


	//   ....[25]....
        /*0364*/ 	.word	0x000005d0
        /*0368*/ 	.word	0x000000ff
        /*036c*/ 	.word	0x000000c8
        /*0370*/ 	.short	0x0100
        /*0372*/ 	.byte	0x06
	.zero		1


	//   ....[26]....
        /*0374*/ 	.word	0x000005e0
        /*0378*/ 	.word	0x000000ff
        /*037c*/ 	.word	0x000000d0
        /*0380*/ 	.short	0x0100
        /*0382*/ 	.byte	0x06
	.zero		1


	//   ....[27]....
        /*0384*/ 	.word	0x000005f0
        /*0388*/ 	.word	0x000000ff
        /*038c*/ 	.word	0x000000d8
        /*0390*/ 	.short	0x0100
        /*0392*/ 	.byte	0x06
	.zero		1


	//   ....[28]....
        /*0394*/ 	.word	0x000006a0
        /*0398*/ 	.word	0x000000ff
        /*039c*/ 	.word	0x000000e0
        /*03a0*/ 	.short	0x0100
        /*03a2*/ 	.byte	0x05
	.zero		1


	//   ....[29]....
        /*03a4*/ 	.word	0x00000990
        /*03a8*/ 	.word	0x00000005
        /*03ac*/ 	.word	0x00000000
        /*03b0*/ 	.short	0x010a
        /*03b2*/ 	.byte	0xff
	.zero		1


	//   ....[30]....
        /*03b4*/ 	.word	0x000009b0
        /*03b8*/ 	.word	0x00000005
        /*03bc*/ 	.word	0x00000000
        /*03c0*/ 	.short	0x010a
        /*03c2*/ 	.byte	0xff
	.zero		1


	//   ....[31]....
        /*03c4*/ 	.word	0x00000bc0
        /*03c8*/ 	.word	0x00000004
        /*03cc*/ 	.word	0x00000000
        /*03d0*/ 	.short	0x010a
        /*03d2*/ 	.byte	0xff
	.zero		1


	//   ....[32]....
        /*03d4*/ 	.word	0x00000be0
        /*03d8*/ 	.word	0x00000004
        /*03dc*/ 	.word	0x00000000
        /*03e0*/ 	.short	0x010a
        /*03e2*/ 	.byte	0xff
	.zero		1


	//   ....[33]....
        /*03e4*/ 	.word	0x00000ce0
        /*03e8*/ 	.word	0x00000007
        /*03ec*/ 	.word	0x00000000
        /*03f0*/ 	.short	0x0101
        /*03f2*/ 	.byte	0xff
	.zero		1


	//   ....[34]....
        /*03f4*/ 	.word	0x00001c90
        /*03f8*/ 	.word	0x000000ff
        /*03fc*/ 	.word	0x00000010
        /*0400*/ 	.short	0x010a
        /*0402*/ 	.byte	0x09
	.zero		1


	//   ....[35]....
        /*0404*/ 	.word	0x00001f00
        /*0408*/ 	.word	0x000000ff
        /*040c*/ 	.word	0x00000040
        /*0410*/ 	.short	0x010a
        /*0412*/ 	.byte	0x11
	.zero		1


	//   ....[36]....
        /*0414*/ 	.word	0x00002320
        /*0418*/ 	.word	0x000000ff
        /*041c*/ 	.word	0x00000040
        /*0420*/ 	.short	0x010a
        /*0422*/ 	.byte	0x09
	.zero		1


	//   ....[37]....
        /*0424*/ 	.word	0x00002c70
        /*0428*/ 	.word	0x000000ff
        /*042c*/ 	.word	0x00000040
        /*0430*/ 	.short	0x010a
        /*0432*/ 	.byte	0x08
	.zero		1


	//   ....[38]....
        /*0434*/ 	.word	0x00002d30
        /*0438*/ 	.word	0x00000008
        /*043c*/ 	.word	0x00000010
        /*0440*/ 	.short	0x010a
        /*0442*/ 	.byte	0xff
	.zero		1


	//   ....[39]....
        /*0444*/ 	.word	0x000031d0
        /*0448*/ 	.word	0x00000005
        /*044c*/ 	.word	0x00000070
        /*0450*/ 	.short	0x010a
        /*0452*/ 	.byte	0xff
	.zero		1


	//   ....[40]....
        /*0454*/ 	.word	0x000032c0
        /*0458*/ 	.word	0x00000008
        /*045c*/ 	.word	0x00000000
        /*0460*/ 	.short	0x010a
        /*0462*/ 	.byte	0xff
	.zero		1


	//   ....[41]....
        /*0464*/ 	.word	0x000032f0
        /*0468*/ 	.word	0x00000006
        /*046c*/ 	.word	0x00000020
        /*0470*/ 	.short	0x010a
        /*0472*/ 	.byte	0xff
	.zero		1


	//   ....[42]....
        /*0474*/ 	.word	0x00003c50
        /*0478*/ 	.word	0x0000000f
        /*047c*/ 	.word	0x00000080
        /*0480*/ 	.short	0x010a
        /*0482*/ 	.byte	0xff
	.zero		1


	//   ....[43]....
        /*0484*/ 	.word	0x00003ca0
        /*0488*/ 	.word	0x00000003
        /*048c*/ 	.word	0x000000d8
        /*0490*/ 	.short	0x010a
        /*0492*/ 	.byte	0xff
	.zero		1


	//   ....[44]....
        /*0494*/ 	.word	0x00003dc0
        /*0498*/ 	.word	0x00000005
        /*049c*/ 	.word	0x00000020
        /*04a0*/ 	.short	0x010a
        /*04a2*/ 	.byte	0xff
	.zero		1


	//   ....[45]....
        /*04a4*/ 	.word	0x00004c80
        /*04a8*/ 	.word	0x00000003
        /*04ac*/ 	.word	0x00000070
        /*04b0*/ 	.short	0x010a
        /*04b2*/ 	.byte	0xff
	.zero		1


	//   ....[46]....
        /*04b4*/ 	.word	0x00004cb0
        /*04b8*/ 	.word	0x00000006
        /*04bc*/ 	.word	0x000000d8
        /*04c0*/ 	.short	0x010a
        /*04c2*/ 	.byte	0xff
	.zero		1


	//   ....[47]....
        /*04c4*/ 	.word	0x00004ec0
        /*04c8*/ 	.word	0x00000009
        /*04cc*/ 	.word	0x000000c8
        /*04d0*/ 	.short	0x010a
        /*04d2*/ 	.byte	0xff
	.zero		1


	//   ....[48]....
        /*04d4*/ 	.word	0x00005230
        /*04d8*/ 	.word	0x00000009
        /*04dc*/ 	.word	0x000000c0
        /*04e0*/ 	.short	0x0101
        /*04e2*/ 	.byte	0xff
	.zero		1


	//   ....[49]....
        /*04e4*/ 	.word	0x00005980
        /*04e8*/ 	.word	0x00000006
        /*04ec*/ 	.word	0x00000098
        /*04f0*/ 	.short	0x010a
        /*04f2*/ 	.byte	0xff
	.zero		1


	//   ....[50]....
        /*04f4*/ 	.word	0x000059a0
        /*04f8*/ 	.word	0x00000006
        /*04fc*/ 	.word	0x000000b8
        /*0500*/ 	.short	0x010a
        /*0502*/ 	.byte	0xff
	.zero		1


	//   ....[51]....
        /*0504*/ 	.word	0x00005c70
        /*0508*/ 	.word	0x00000008
        /*050c*/ 	.word	0x000000a0
        /*0510*/ 	.short	0x010a
        /*0512*/ 	.byte	0xff
	.zero		1


	//   ....[52]....
        /*0514*/ 	.word	0x00005cd0
        /*0518*/ 	.word	0x00000008
        /*051c*/ 	.word	0x000000b0
        /*0520*/ 	.short	0x0101
        /*0522*/ 	.byte	0xff
	.zero		1


	//   ....[53]....
        /*0524*/ 	.word	0x00005d20
        /*0528*/ 	.word	0x00000006
        /*052c*/ 	.word	0x000000c0
        /*0530*/ 	.short	0x010a
        /*0532*/ 	.byte	0xff
	.zero		1


	//   ....[54]....
        /*0534*/ 	.word	0x00005e80
        /*0538*/ 	.word	0x00000006
        /*053c*/ 	.word	0x000000c8
        /*0540*/ 	.short	0x0101
        /*0542*/ 	.byte	0xff
	.zero		1


	//   ....[55]....
        /*0544*/ 	.word	0x00006050
        /*0548*/ 	.word	0x00000006
        /*054c*/ 	.word	0x000000d0
        /*0550*/ 	.short	0x010a
        /*0552*/ 	.byte	0xff
	.zero		1


	//   ....[56]....
        /*0554*/ 	.word	0x00006da0
        /*0558*/ 	.word	0x0000002a
        /*055c*/ 	.word	0x00000000
        /*0560*/ 	.short	0x0101
        /*0562*/ 	.byte	0xff
	.zero		1


	//   ....[57]....
        /*0564*/ 	.word	0x000076c0
        /*0568*/ 	.word	0x00000005
        /*056c*/ 	.word	0x00000000
        /*0570*/ 	.short	0x0101
        /*0572*/ 	.byte	0xff
	.zero		1


	//   ....[58]....
        /*0574*/ 	.word	0x000076d0
        /*0578*/ 	.word	0x00000004
        /*057c*/ 	.word	0x000000e0
        /*0580*/ 	.short	0x010a
        /*0582*/ 	.byte	0xff
	.zero		1


	//   ....[59]....
        /*0584*/ 	.word	0x00007980
        /*0588*/ 	.word	0x00000005
        /*058c*/ 	.word	0x00000000
        /*0590*/ 	.short	0x010a
        /*0592*/ 	.byte	0xff
	.zero		1


	//   ....[60]....
        /*0594*/ 	.word	0x000079e0
        /*0598*/ 	.word	0x00000004
        /*059c*/ 	.word	0x00000000
        /*05a0*/ 	.short	0x010a
        /*05a2*/ 	.byte	0xff
	.zero		1


	//   ....[61]....
        /*05a4*/ 	.word	0x00007a60
        /*05a8*/ 	.word	0x00000000
        /*05ac*/ 	.word	0x00000010
        /*05b0*/ 	.short	0x010a
        /*05b2*/ 	.byte	0xff
	.zero		1


	//   ....[62]....
        /*05b4*/ 	.word	0x00007ae0
        /*05b8*/ 	.word	0x00000000
        /*05bc*/ 	.word	0x00000040
        /*05c0*/ 	.short	0x010a
        /*05c2*/ 	.byte	0xff
	.zero		1


	//   ....[63]....
        /*05c4*/ 	.word	0x00007b60
        /*05c8*/ 	.word	0x00000000
        /*05cc*/ 	.word	0x00000040
        /*05d0*/ 	.short	0x010a
        /*05d2*/ 	.byte	0xff
	.zero		1


	//   ....[64]....
        /*05d4*/ 	.word	0x00007c00
        /*05d8*/ 	.word	0x00000006
        /*05dc*/ 	.word	0x00000040
        /*05e0*/ 	.short	0x010a
        /*05e2*/ 	.byte	0xff
	.zero		1


	//   ....[65]....
        /*05e4*/ 	.word	0x00007c80
        /*05e8*/ 	.word	0x00000008
        /*05ec*/ 	.word	0x00000010
        /*05f0*/ 	.short	0x010a
        /*05f2*/ 	.byte	0xff
	.zero		1


	//   ....[66]....
        /*05f4*/ 	.word	0x00007ce0
        /*05f8*/ 	.word	0x00000005
        /*05fc*/ 	.word	0x00000070
        /*0600*/ 	.short	0x010a
        /*0602*/ 	.byte	0xff
	.zero		1


	//   ....[67]....
        /*0604*/ 	.word	0x00007d40
        /*0608*/ 	.word	0x00000008
        /*060c*/ 	.word	0x00000000
        /*0610*/ 	.short	0x010a
        /*0612*/ 	.byte	0xff
	.zero		1


	//   ....[68]....
        /*0614*/ 	.word	0x00007da0
        /*0618*/ 	.word	0x00000006
        /*061c*/ 	.word	0x00000020
        /*0620*/ 	.short	0x010a
        /*0622*/ 	.byte	0xff
	.zero		1


	//   ....[69]....
        /*0624*/ 	.word	0x00007e00
        /*0628*/ 	.word	0x0000000f
        /*062c*/ 	.word	0x00000080
        /*0630*/ 	.short	0x010a
        /*0632*/ 	.byte	0xff
	.zero		1


	//   ....[70]....
        /*0634*/ 	.word	0x00007e60
        /*0638*/ 	.word	0x00000003
        /*063c*/ 	.word	0x000000d8
        /*0640*/ 	.short	0x010a
        /*0642*/ 	.byte	0xff
	.zero		1


	//   ....[71]....
        /*0644*/ 	.word	0x00007ec0
        /*0648*/ 	.word	0x00000005
        /*064c*/ 	.word	0x00000020
        /*0650*/ 	.short	0x010a
        /*0652*/ 	.byte	0xff
	.zero		1


	//   ....[72]....
        /*0654*/ 	.word	0x00007f20
        /*0658*/ 	.word	0x00000003
        /*065c*/ 	.word	0x00000070
        /*0660*/ 	.short	0x010a
        /*0662*/ 	.byte	0xff
	.zero		1


	//   ....[73]....
        /*0664*/ 	.word	0x00007f80
        /*0668*/ 	.word	0x00000006
        /*066c*/ 	.word	0x000000d8
        /*0670*/ 	.short	0x010a
        /*0672*/ 	.byte	0xff
	.zero		1


	//   ....[74]....
        /*0674*/ 	.word	0x00007ff0
        /*0678*/ 	.word	0x00000009
        /*067c*/ 	.word	0x000000c8
        /*0680*/ 	.short	0x010a
        /*0682*/ 	.byte	0xff
	.zero		1


	//   ....[75]....
        /*0684*/ 	.word	0x00008060
        /*0688*/ 	.word	0x00000006
        /*068c*/ 	.word	0x00000098
        /*0690*/ 	.short	0x010a
        /*0692*/ 	.byte	0xff
	.zero		1


	//   ....[76]....
        /*0694*/ 	.word	0x000080d0
        /*0698*/ 	.word	0x00000006
        /*069c*/ 	.word	0x000000b8
        /*06a0*/ 	.short	0x010a
        /*06a2*/ 	.byte	0xff
	.zero		1


	//   ....[77]....
        /*06a4*/ 	.word	0x00008130
        /*06a8*/ 	.word	0x00000008
        /*06ac*/ 	.word	0x000000a0
        /*06b0*/ 	.short	0x010a
        /*06b2*/ 	.byte	0xff
	.zero		1


	//   ....[78]....
        /*06b4*/ 	.word	0x00008190
        /*06b8*/ 	.word	0x00000006
        /*06bc*/ 	.word	0x000000c0
        /*06c0*/ 	.short	0x010a
        /*06c2*/ 	.byte	0xff
	.zero		1


	//   ....[79]....
        /*06c4*/ 	.word	0x00008200
        /*06c8*/ 	.word	0x00000006
        /*06cc*/ 	.word	0x000000d0
        /*06d0*/ 	.short	0x010a
        /*06d2*/ 	.byte	0xff
	.zero		1


	//   ....[80]....
        /*06d4*/ 	.word	0x00008250
        /*06d8*/ 	.word	0x00000004
        /*06dc*/ 	.word	0x000000e0
        /*06e0*/ 	.short	0x010a
        /*06e2*/ 	.byte	0xff
	.zero		1


	//----- nvinfo : EIATTR_NUM_MBARRIERS
	.align		4
.L_64:
        /*06e4*/ 	.byte	0x03, 0x38
        /*06e6*/ 	.short	0x001d


	//----- nvinfo : EIATTR_EXIT_INSTR_OFFSETS
	.align		4
        /*06e8*/ 	.byte	0x04, 0x1c
        /*06ea*/ 	.short	(.L_66 - .L_65)


	//   ....[0]....
.L_65:
        /*06ec*/ 	.word	0x000075d0


	//   ....[1]....
        /*06f0*/ 	.word	0x00007960


	//----- nvinfo : EIATTR_REQNTID
	.align		4
.L_66:
        /*06f4*/ 	.byte	0x04, 0x10
        /*06f6*/ 	.short	(.L_68 - .L_67)
.L_67:
        /*06f8*/ 	.word	0x00000180
        /*06fc*/ 	.word	0x00000001
        /*0700*/ 	.word	0x00000001


	//----- nvinfo : EIATTR_CRS_STACK_SIZE
	.align		4
.L_68:
        /*0704*/ 	.byte	0x04, 0x1e
        /*0706*/ 	.short	(.L_70 - .L_69)
.L_69:
        /*0708*/ 	.word	0x00000000


	//----- nvinfo : EIATTR_CBANK_PARAM_SIZE
	.align		4
.L_70:
        /*070c*/ 	.byte	0x03, 0x19
        /*070e*/ 	.short	0x02f0


	//----- nvinfo : EIATTR_PARAM_CBANK
	.align		4
        /*0710*/ 	.byte	0x04, 0x0a
        /*0712*/ 	.short	(.L_72 - .L_71)
	.align		4
.L_71:
        /*0714*/ 	.word	index@(.nv.constant0.kernel_cutlass_kernel_cudnnsdpafwdfmha_forward_sm100_d256BlackwellFusedMultiHeadAttentionForward_object_at__TiledMMA_ThrLayoutVMNK21111000_PermutationMNK____MMAAtom_ThrID21_ShapeMNK256128_0)
        /*0718*/ 	.short	0x0380
        /*071a*/ 	.short	0x02f0


	//----- nvinfo : EIATTR_SW_WAR
	.align		4
.L_72:
        /*071c*/ 	.byte	0x04, 0x36
        /*071e*/ 	.short	(.L_74 - .L_73)
.L_73:
        /*0720*/ 	.word	0x00000008
.L_74:


//--------------------- .nv.compat                --------------------------
	.section	.nv.compat,"",@"SHT_CUDA_COMPAT_INFO"
	.align	4
        /*0000*/ 	.byte	0x02, 0x02, 0x02, 0x00, 0x02, 0x05, 0x05, 0x00, 0x02, 0x03, 0x01, 0x00, 0x02, 0x06, 0x01, 0x00


//--------------------- .nv.callgraph             --------------------------
	.section	.nv.callgraph,"",@"SHT_CUDA_CALLGRAPH"
	.align	4
	.sectionentsize	8
	.align		4
        /*0000*/ 	.word	0x00000000
	.align		4
        /*0004*/ 	.word	0xffffffff
	.align		4
        /*0008*/ 	.word	0x00000000
	.align		4
        /*000c*/ 	.word	0xfffffffe
	.align		4
        /*0010*/ 	.word	0x00000000
	.align		4
        /*0014*/ 	.word	0xfffffffd
	.align		4
        /*0018*/ 	.word	0x00000000
	.align		4
        /*001c*/ 	.word	0xfffffffc


//--------------------- .text.kernel_cutlass_kernel_cudnnsdpafwdfmha_forward_sm100_d256BlackwellFusedMultiHeadAttentionForward_object_at__TiledMMA_ThrLayoutVMNK21111000_PermutationMNK____MMAAtom_ThrID21_ShapeMNK256128_0 --------------------------
	.section	.text.kernel_cutlass_kernel_cudnnsdpafwdfmha_forward_sm100_d256BlackwellFusedMultiHeadAttentionForward_object_at__TiledMMA_ThrLayoutVMNK21111000_PermutationMNK____MMAAtom_ThrID21_ShapeMNK256128_0,"ax",@progbits
	.align	128
        .global         kernel_cutlass_kernel_cudnnsdpafwdfmha_forward_sm100_d256BlackwellFusedMultiHeadAttentionForward_object_at__TiledMMA_ThrLayoutVMNK21111000_PermutationMNK____MMAAtom_ThrID21_ShapeMNK256128_0
        .type           kernel_cutlass_kernel_cudnnsdpafwdfmha_forward_sm100_d256BlackwellFusedMultiHeadAttentionForward_object_at__TiledMMA_ThrLayoutVMNK21111000_PermutationMNK____MMAAtom_ThrID21_ShapeMNK256128_0,@function
        .size           kernel_cutlass_kernel_cudnnsdpafwdfmha_forward_sm100_d256BlackwellFusedMultiHeadAttentionForward_object_at__TiledMMA_ThrLayoutVMNK21111000_PermutationMNK____MMAAtom_ThrID21_ShapeMNK256128_0,(.L_x_156 - kernel_cutlass_kernel_cudnnsdpafwdfmha_forward_sm100_d256BlackwellFusedMultiHeadAttentionForward_object_at__TiledMMA_ThrLayoutVMNK21111000_PermutationMNK____MMAAtom_ThrID21_ShapeMNK256128_0)
        .other          kernel_cutlass_kernel_cudnnsdpafwdfmha_forward_sm100_d256BlackwellFusedMultiHeadAttentionForward_object_at__TiledMMA_ThrLayoutVMNK21111000_PermutationMNK____MMAAtom_ThrID21_ShapeMNK256128_0,@"STO_CUDA_ENTRY STV_DEFAULT"
kernel_cutlass_kernel_cudnnsdpafwdfmha_forward_sm100_d256BlackwellFusedMultiHeadAttentionForward_object_at__TiledMMA_ThrLayoutVMNK21111000_PermutationMNK____MMAAtom_ThrID21_ShapeMNK256128_0:
.text.kernel_cutlass_kernel_cudnnsdpafwdfmha_forward_sm100_d256BlackwellFusedMultiHeadAttentionForward_object_at__TiledMMA_ThrLayoutVMNK21111000_PermutationMNK____MMAAtom_ThrID21_ShapeMNK256128_0:
[----:B------:R-:W0:Y:S02]  /*0000*/  LDC R1, c[0x0][0x37c] ;  /* 0x0000df00ff017b82 */ /* 0x000e240000000800 */
[----:B0-----:R-:W-:Y:S01]  /*0010*/  IADD3 R1, PT, PT, R1, -0x8, RZ ;  /* 0xfffffff801017810 */ /* 0x001fe20007ffe0ff */
[----:B------:R-:W0:Y:S01]  /*0020*/  S2R R2, SR_TID.X ;  /* 0x0000000000027919 */ /* 0x000e220000002100 */
[----:B------:R-:W1:Y:S04]  /*0030*/  LDCU.U8 UR6, c[0x0][0x384] ;  /* 0x00007080ff0677ac */ /* 0x000e680008000000 */
[----:B------:R-:W2:Y:S01]  /*0040*/  S2UR UR7, SR_CgaCtaId ;  /* 0x00000000000779c3 */ /* 0x000ea20000008800 */
[----:B------:R-:W3:Y:S01]  /*0050*/  LDCU.U8 UR4, c[0x0][0x381] ;  /* 0x00007020ff0477ac */ /* 0x000ee20008000000 */
[----:B------:R-:W4:Y:S06]  /*0060*/  LDCU.U8 UR9, c[0x0][0x385] ;  /* 0x000070a0ff0977ac */ /* 0x000f2c0008000000 */
[----:B------:R-:W5:Y:S01]  /*0070*/  S2UR UR8, SR_CTAID.X ;  /* 0x00000000000879c3 */ /* 0x000f620000002500 */
[----:B------:R-:W0:Y:S01]  /*0080*/  LDCU.U8 UR5, c[0x0][0x382] ;  /* 0x00007040ff0577ac */ /* 0x000e220008000000 */
[----:B-1----:R-:W-:-:S04]  /*0090*/  ULOP3.LUT UR6, UR6, 0x1, URZ, 0xc0, !UPT ;  /* 0x0000000106067892 */ /* 0x002fc8000f8ec0ff */
[----:B------:R-:W-:Y:S02]  /*00a0*/  UISETP.NE.U32.AND UP0, UPT, UR6, 0x1, UPT ;  /* 0x000000010600788c */ /* 0x000fe4000bf05070 */
[----:B---3--:R-:W-:Y:S02]  /*00b0*/  ULOP3.LUT UR4, UR4, 0x1, URZ, 0xc0, !UPT ;  /* 0x0000000104047892 */ /* 0x008fe4000f8ec0ff */
[----:B------:R-:W-:Y:S02]  /*00c0*/  UP2UR UR28, UPR, URZ, 0x1 ;  /* 0x00000001ff1c7883 */ /* 0x000fe40008000000 */
[----:B------:R-:W-:Y:S02]  /*00d0*/  UISETP.NE.U32.AND UP0, UPT, UR4, 0x1, UPT ;  /* 0x000000010400788c */ /* 0x000fe4000bf05070 */
[----:B----4-:R-:W-:Y:S01]  /*00e0*/  ULOP3.LUT UR9, UR9, 0x1, URZ, 0xc0, !UPT ;  /* 0x0000000109097892 */ /* 0x010fe2000f8ec0ff */
[----:B0-----:R-:W-:Y:S01]  /*00f0*/  SHF.R.U32.HI R0, RZ, 0x5, R2 ;  /* 0x00000005ff007819 */ /* 0x001fe20000011602 */
[----:B------:R-:W-:-:S02]  /*0100*/  UP2UR UR26, UPR, URZ, 0x1 ;  /* 0x00000001ff1a7883 */ /* 0x000fc40008000000 */
[----:B------:R-:W-:Y:S01]  /*0110*/  ULOP3.LUT UR5, UR5, 0x1, URZ, 0xc0, !UPT ;  /* 0x0000000105057892 */ /* 0x000fe2000f8ec0ff */
[----:B------:R-:W-:Y:S01]  /*0120*/  R2UR UR25, R0 ;  /* 0x00000000001972ca */ /* 0x000fe200000e0000 */
[----:B--2---:R-:W-:Y:S02]  /*0130*/  ULEA.HI UR24, UR7, UR7, URZ, 0x1 ;  /* 0x0000000707187291 */ /* 0x004fe4000f8f08ff */
[----:B------:R-:W-:Y:S02]  /*0140*/  UISETP.NE.U32.AND UP2, UPT, UR9, 0x1, UPT ;  /* 0x000000010900788c */ /* 0x000fe4000bf45070 */
[----:B------:R-:W-:Y:S02]  /*0150*/  UISETP.NE.U32.AND UP1, UPT, UR5, 0x1, UPT ;  /* 0x000000010500788c */ /* 0x000fe4000bf25070 */
[----:B------:R-:W-:Y:S02]  /*0160*/  ULOP3.LUT UR24, UR24, 0xfffffffe, URZ, 0xc0, !UPT ;  /* 0xfffffffe18187892 */ /* 0x000fe4000f8ec0ff */
[----:B------:R-:W-:-:S02]  /*0170*/  UP2UR UR29, UPR, URZ, 0x4 ;  /* 0x00000004ff1d7883 */ /* 0x000fc40008000000 */
[----:B------:R-:W-:Y:S02]  /*0180*/  UP2UR UR27, UPR, URZ, 0x2 ;  /* 0x00000002ff1b7883 */ /* 0x000fe40008000000 */
[----:B------:R-:W-:Y:S02]  /*0190*/  UISETP.NE.AND UP0, UPT, UR25, 0x9, UPT ;  /* 0x000000091900788c */ /* 0x000fe4000bf05270 */
[----:B-----5:R-:W-:Y:S02]  /*01a0*/  ULOP3.LUT UR39, UR8, 0x1, URZ, 0xc0, !UPT ;  /* 0x0000000108277892 */ /* 0x020fe4000f8ec0ff */
[----:B------:R-:W-:Y:S02]  /*01b0*/  UISETP.NE.AND UP2, UPT, UR25, URZ, UPT ;  /* 0x000000ff1900728c */ /* 0x000fe4000bf45270 */
[----:B------:R-:W-:Y:S02]  /*01c0*/  UIADD3 UR24, UPT, UPT, -UR24, UR7, URZ ;  /* 0x0000000718187290 */ /* 0x000fe4000fffe1ff */
[----:B------:R-:W-:Y:S01]  /*01d0*/  UISETP.NE.AND UP1, UPT, UR25, 0x4, UPT ;  /* 0x000000041900788c */ /* 0x000fe2000bf25270 */
[----:B------:R-:W-:Y:S10]  /*01e0*/  BRA.U UP0, `(.L_x_0) ;  /* 0x00000001002c7547 */ /* 0x000ff4000b800000 */
[----:B------:R-:W0:Y:S02]  /*01f0*/  LDCU.64 UR4, c[0x0][0x348] ;  /* 0x00006900ff0477ac */ /* 0x000e240008000a00 */
[----:B0-----:R-:W-:-:S04]  /*0200*/  UIADD3 UR12, UP0, UPT, UR4, 0x40, URZ ;  /* 0x00000040040c7890 */ /* 0x001fc8000ff1e0ff */
[----:B------:R-:W-:Y:S02]  /*0210*/  UIADD3.X UR13, UPT, UPT, URZ, UR5, URZ, UP0, !UPT ;  /* 0x00000005ff0d7290 */ /* 0x000fe400087fe4ff */
[----:B------:R-:W-:-:S04]  /*0220*/  UIADD3 UR10, UP0, UPT, UR4, 0x100, URZ ;  /* 0x00000100040a7890 */ /* 0x000fc8000ff1e0ff */
[----:B------:R-:W-:Y:S02]  /*0230*/  UIADD3.X UR11, UPT, UPT, URZ, UR5, URZ, UP0, !UPT ;  /* 0x00000005ff0b7290 */ /* 0x000fe400087fe4ff */
[----:B------:R-:W-:Y:S01]  /*0240*/  UIADD3 UR4, UP0, UPT, UR4, 0x1c0, URZ ;  /* 0x000001c004047890 */ /* 0x000fe2000ff1e0ff */
[----:B------:R0:W-:Y:S03]  /*0250*/  UTMACCTL.PF [UR12] ;  /* 0x000000000c0079b9 */ /* 0x0001e60008040000 */
[----:B------:R-:W-:-:S03]  /*0260*/  UIADD3.X UR5, UPT, UPT, URZ, UR5, URZ, UP0, !UPT ;  /* 0x00000005ff057290 */ /* 0x000fc600087fe4ff */
[----:B------:R0:W-:Y:S06]  /*0270*/  UTMACCTL.PF [UR10] ;  /* 0x000000000a0079b9 */ /* 0x0001ec0008040000 */
[----:B------:R0:W-:Y:S02]  /*0280*/  UTMACCTL.PF [UR4] ;  /* 0x00000000040079b9 */ /* 0x0001e40008040000 */
[----:B0-----:R-:W-:Y:S01]  /*0290*/  NOP ;  /* 0x0000000000007918 */ /* 0x001fe20000000000 */
.L_x_0:
[----:B------:R-:W-:Y:S05]  /*02a0*/  BRA.U UP2, `(.L_x_1) ;  /* 0x0000000102347547 */ /* 0x000fea000b800000 */
[----:B------:R-:W0:Y:S01]  /*02b0*/  S2UR UR5, SR_CgaCtaId ;  /* 0x00000000000579c3 */ /* 0x000e220000008800 */
[----:B------:R-:W-:Y:S01]  /*02c0*/  UMOV UR6, 0x400 ;  /* 0x0000040000067882 */ /* 0x000fe20000000000 */
[----:B------:R-:W-:Y:S02]  /*02d0*/  UMOV UR4, 0x1 ;  /* 0x0000000100047882 */ /* 0x000fe40000000000 */
[----:B------:R-:W-:-:S04]  /*02e0*/  UIADD3 UR10, UPT, UPT, -UR4, 0x100000, URZ ;  /* 0x00100000040a7890 */ /* 0x000fc8000fffe1ff */
[----:B------:R-:W-:Y:S02]  /*02f0*/  USHF.L.U32 UR11, UR10, 0xb, URZ ;  /* 0x0000000b0a0b7899 */ /* 0x000fe400080006ff */
[----:B------:R-:W-:Y:S02]  /*0300*/  USHF.L.U32 UR10, UR10, 0x1, URZ ;  /* 0x000000010a0a7899 */ /* 0x000fe400080006ff */
[----:B0-----:R-:W-:Y:S01]  /*0310*/  ULEA UR5, UR5, UR6, 0x18 ;  /* 0x0000000605057291 */ /* 0x001fe2000f8ec0ff */
[----:B------:R-:W0:Y:S11]  /*0320*/  FENCE.VIEW.ASYNC.S ;  /* 0x00000000000073c6 */ /* 0x000e360000000000 */
[----:B0-----:R0:W1:Y:S01]  /*0330*/  SYNCS.EXCH.64 URZ, [UR5], UR10 ;  /* 0x0000000a05ff75b2 */ /* 0x0010620008000100 */
[----:B------:R0:W2:Y:S01]  /*0340*/  SYNCS.EXCH.64 URZ, [UR5+0x8], UR10 ;  /* 0x0000080a05ff75b2 */ /* 0x0000a20008000100 */
[----:B------:R0:W3:Y:S01]  /*0350*/  SYNCS.EXCH.64 URZ, [UR5+0x10], UR10 ;  /* 0x0000100a05ff75b2 */ /* 0x0000e20008000100 */
[----:B------:R0:W4:Y:S01]  /*0360*/  SYNCS.EXCH.64 URZ, [UR5+0x18], UR10 ;  /* 0x0000180a05ff75b2 */ /* 0x0001220008000100 */
[----:B------:R-:W-:Y:S01]  /*0370*/  NOP ;  /* 0x0000000000007918 */ /* 0x000fe20000000000 */
.L_x_1:
[----:B------:R-:W-:Y:S05]  /*0380*/  BRA.U UP2, `(.L_x_2) ;  /* 0x0000000102a07547 */ /* 0x000fea000b800000 */
[----:B------:R-:W-:Y:S01]  /*0390*/  UMOV UR6, 0x400 ;  /* 0x0000040000067882 */ /* 0x000fe20000000000 */
[----:B0-----:R-:W-:Y:S01]  /*03a0*/  UMOV UR10, 0x1 ;  /* 0x00000001000a7882 */ /* 0x001fe20000000000 */
[----:B------:R-:W-:Y:S02]  /*03b0*/  ULEA UR6, UR7, UR6, 0x18 ;  /* 0x0000000607067291 */ /* 0x000fe4000f8ec0ff */
[----:B------:R-:W-:-:S04]  /*03c0*/  UIADD3 UR10, UPT, UPT, -UR10, 0x100000, URZ ;  /* 0x001000000a0a7890 */ /* 0x000fc8000fffe1ff */
[----:B------:R-:W-:Y:S02]  /*03d0*/  USHF.L.U32 UR11, UR10, 0xb, URZ ;  /* 0x0000000b0a0b7899 */ /* 0x000fe400080006ff */
[----:B------:R-:W-:Y:S01]  /*03e0*/  USHF.L.U32 UR10, UR10, 0x1, URZ ;  /* 0x000000010a0a7899 */ /* 0x000fe200080006ff */
[----:B------:R-:W-:Y:S01]  /*03f0*/  UMOV UR5, 0x100 ;  /* 0x0000010000057882 */ /* 0x000fe20000000000 */
[----:B------:R-:W-:Y:S01]  /*0400*/  UMOV UR4, 0x80 ;  /* 0x0000008000047882 */ /* 0x000fe20000000000 */
[----:B------:R-:W-:-:S04]  /*0410*/  UIADD3 UR12, UPT, UPT, -UR5, 0x100000, URZ ;  /* 0x00100000050c7890 */ /* 0x000fc8000fffe1ff */
[----:B------:R-:W-:Y:S02]  /*0420*/  USHF.L.U32 UR13, UR12, 0xb, URZ ;  /* 0x0000000b0c0d7899 */ /* 0x000fe400080006ff */
[----:B------:R-:W-:Y:S02]  /*0430*/  USHF.L.U32 UR12, UR12, 0x1, URZ ;  /* 0x000000010c0c7899 */ /* 0x000fe400080006ff */
[----:B------:R-:W-:-:S04]  /*0440*/  UIADD3 UR4, UPT, UPT, -UR4, 0x100000, URZ ;  /* 0x0010000004047890 */ /* 0x000fc8000fffe1ff */
[----:B------:R-:W-:Y:S02]  /*0450*/  USHF.L.U32 UR5, UR4, 0xb, URZ ;  /* 0x0000000b04057899 */ /* 0x000fe400080006ff */
[----:B------:R-:W-:Y:S01]  /*0460*/  USHF.L.U32 UR4, UR4, 0x1, URZ ;  /* 0x0000000104047899 */ /* 0x000fe200080006ff */
[----:B------:R-:W0:Y:S02]  /*0470*/  FENCE.VIEW.ASYNC.S ;  /* 0x00000000000073c6 */ /* 0x000e240000000000 */
[----:B0-----:R0:W4:Y:S01]  /*0480*/  SYNCS.EXCH.64 URZ, [UR6+0x20], UR10 ;  /* 0x0000200a06ff75b2 */ /* 0x0011220008000100 */
[----:B------:R0:W3:Y:S01]  /*0490*/  SYNCS.EXCH.64 URZ, [UR6+0x28], UR10 ;  /* 0x0000280a06ff75b2 */ /* 0x0000e20008000100 */
[----:B------:R0:W2:Y:S01]  /*04a0*/  SYNCS.EXCH.64 URZ, [UR6+0x30], UR10 ;  /* 0x0000300a06ff75b2 */ /* 0x0000a20008000100 */
[----:B------:R0:W1:Y:S01]  /*04b0*/  SYNCS.EXCH.64 URZ, [UR6+0x38], UR10 ;  /* 0x0000380a06ff75b2 */ /* 0x0000620008000100 */
[----:B------:R0:W0:Y:S01]  /*04c0*/  SYNCS.EXCH.64 URZ, [UR6+0x40], UR10 ;  /* 0x0000400a06ff75b2 */ /* 0x0000220008000100 */
        /* <DEDUP_REMOVED lines=19> */
[----:B----4-:R-:W-:Y:S01]  /*0600*/  NOP ;  /* 0x0000000000007918 */ /* 0x010fe20000000000 */
.L_x_2:
[----:B------:R-:W-:Y:S05]  /*0610*/  BRA.U UP1, `(.L_x_3) ;  /* 0x0000000101287547 */ /* 0x000fea000b800000 */
[----:B0-----:R-:W-:Y:S01]  /*0620*/  UMOV UR5, 0x400 ;  /* 0x0000040000057882 */ /* 0x001fe20000000000 */
[----:B------:R-:W-:Y:S01]  /*0630*/  UMOV UR4, 0x20 ;  /* 0x0000002000047882 */ /* 0x000fe20000000000 */
[----:B------:R-:W-:Y:S02]  /*0640*/  ULEA UR5, UR7, UR5, 0x18 ;  /* 0x0000000507057291 */ /* 0x000fe4000f8ec0ff */
[----:B------:R-:W-:-:S04]  /*0650*/  UIADD3 UR10, UPT, UPT, -UR4, 0x100000, URZ ;  /* 0x00100000040a7890 */ /* 0x000fc8000fffe1ff */
[----:B------:R-:W-:Y:S02]  /*0660*/  USHF.L.U32 UR11, UR10, 0xb, URZ ;  /* 0x0000000b0a0b7899 */ /* 0x000fe400080006ff */
[----:B------:R-:W-:Y:S01]  /*0670*/  USHF.L.U32 UR10, UR10, 0x1, URZ ;  /* 0x000000010a0a7899 */ /* 0x000fe200080006ff */
[----:B------:R-:W-:Y:S01]  /*0680*/  ELECT P0, URZ, PT ;  /* 0x0000000000ff782f */ /* 0x000fe20003800000 */
[----:B------:R-:W0:Y:S10]  /*0690*/  FENCE.VIEW.ASYNC.S ;  /* 0x00000000000073c6 */ /* 0x000e340000000000 */
[----:B0-----:R0:W4:Y:S01]  /*06a0*/  SYNCS.EXCH.64 URZ, [UR5+0xe0], UR10 ;  /* 0x0000e00a05ff75b2 */ /* 0x0011220008000100 */
[----:B------:R-:W-:Y:S01]  /*06b0*/  NOP ;  /* 0x0000000000007918 */ /* 0x000fe20000000000 */
.L_x_3:
[----:B------:R-:W-:Y:S01]  /*06c0*/  MOV R0, UR8 ;  /* 0x0000000800007c02 */ /* 0x000fe20008000f00 */
[----:B------:R-:W-:-:S04]  /*06d0*/  NOP ;  /* 0x0000000000007918 */ /* 0x000fc80000000000 */
[----:B------:R4:W-:Y:S01]  /*06e0*/  STL [R1], R0 ;  /* 0x0000000001007387 */ /* 0x0009e20000100800 */
[----:B------:R-:W-:Y:S05]  /*06f0*/  BRA.U UP1, `(.L_x_4) ;  /* 0x00000005019c7547 */ /* 0x000fea000b800000 */
[----:B01234-:R-:W-:Y:S01]  /*0700*/  NOP ;  /* 0x0000000000007918 */ /* 0x01ffe20000000000 */
[----:B------:R-:W-:Y:S01]  /*0710*/  UMOV UR4, 0x40 ;  /* 0x0000004000047882 */ /* 0x000fe20000000000 */
[----:B------:R-:W-:Y:S01]  /*0720*/  UMOV UR5, 0x400 ;  /* 0x0000040000057882 */ /* 0x000fe20000000000 */
[----:B------:R-:W-:Y:S02]  /*0730*/  ULEA UR4, UR7, UR4, 0x18 ;  /* 0x0000000407047291 */ /* 0x000fe4000f8ec0ff */
[----:B------:R-:W-:-:S07]  /*0740*/  ULEA UR5, UR7, UR5, 0x18 ;  /* 0x0000000507057291 */ /* 0x000fce000f8ec0ff */
[----:B------:R-:W0:Y:S02]  /*0750*/  LDS.U8 R0, [UR4] ;  /* 0x00000004ff007984 */ /* 0x000e240008000000 */
[----:B0-----:R-:W-:-:S13]  /*0760*/  ISETP.NE.AND P0, PT, R0, RZ, PT ;  /* 0x000000ff0000720c */ /* 0x001fda0003f05270 */
[----:B------:R-:W-:Y:S05]  /*0770*/  @P0 BRA `(.L_x_5) ;  /* 0x0000000400640947 */ /* 0x000fea0003800000 */
[----:B------:R-:W-:Y:S02]  /*0780*/  ULOP3.LUT UR4, UR7, 0x1, URZ, 0xc0, !UPT ;  /* 0x0000000107047892 */ /* 0x000fe4000f8ec0ff */
[----:B------:R-:W-:Y:S02]  /*0790*/  ULOP3.LUT UR6, UR7, 0x1, URZ, 0x3c, !UPT ;  /* 0x0000000107067892 */ /* 0x000fe4000f8e3cff */
[----:B------:R-:W-:-:S09]  /*07a0*/  UISETP.NE.U32.AND UP1, UPT, UR4, 0x1, UPT ;  /* 0x000000010400788c */ /* 0x000fd2000bf25070 */
[----:B------:R-:W-:Y:S05]  /*07b0*/  BRA.U !UP1, `(.L_x_6) ;  /* 0x0000000109d07547 */ /* 0x000fea000b800000 */
[----:B------:R-:W-:Y:S01]  /*07c0*/  ELECT P0, URZ, PT ;  /* 0x0000000000ff782f */ /* 0x000fe20003800000 */
[----:B------:R-:W-:-:S12]  /*07d0*/  BSSY B0, `(.L_x_6) ;  /* 0x0000032000007945 */ /* 0x000fd80003800000 */
[----:B------:R-:W-:Y:S05]  /*07e0*/  @!P0 BRA `(.L_x_7) ;  /* 0x0000000000c08947 */ /* 0x000fea0003800000 */
[----:B------:R-:W-:Y:S01]  /*07f0*/  UMOV UR4, 0x10 ;  /* 0x0000001000047882 */ /* 0x000fe20000000000 */
[----:B------:R-:W0:Y:S04]  /*0800*/  S2R R5, SR_CgaCtaId ;  /* 0x0000000000057919 */ /* 0x000e280000008800 */
[----:B------:R-:W-:Y:S04]  /*0810*/  DEPBAR.LE SB1, 0x36 ;  /* 0x00009d800000791a */ /* 0x000fe80000000000 */
[----:B------:R-:W1:Y:S02]  /*0820*/  UTCATOMSWS.2CTA.FIND_AND_SET.ALIGN UP0, UR4, UR4 ;  /* 0x00000004000475e3 */ /* 0x000e640008200800 */
[----:B-1----:R-:W-:Y:S01]  /*0830*/  PLOP3.LUT P0, PT, PT, PT, UP0, 0x80, 0x8 ;  /* 0x000000000008781c */ /* 0x002fe20003f0f008 */
[----:B------:R-:W-:-:S03]  /*0840*/  IMAD.U32 R6, RZ, RZ, UR4 ;  /* 0x00000004ff067e24 */ /* 0x000fc6000f8e00ff */
[----:B------:R-:W-:-:S04]  /*0850*/  SEL R0, RZ, 0xffffffff, !P0 ;  /* 0xffffffffff007807 */ /* 0x000fc80004000000 */
[----:B------:R-:W-:-:S13]  /*0860*/  ISETP.NE.AND P0, PT, R0, RZ, PT ;  /* 0x000000ff0000720c */ /* 0x000fda0003f05270 */
[----:B------:R-:W-:Y:S05]  /*0870*/  @P0 BRA `(.L_x_8) ;  /* 0x0000000000240947 */ /* 0x000fea0003800000 */
.L_x_9:
[----:B------:R-:W-:Y:S05]  /*0880*/  NANOSLEEP 0x64 ;  /* 0x000000640000795d */ /* 0x000fea0003800000 */
[----:B------:R-:W-:-:S05]  /*0890*/  UMOV UR4, 0x10 ;  /* 0x0000001000047882 */ /* 0x000fca0000000000 */
[----:B------:R-:W-:Y:S04]  /*08a0*/  DEPBAR.LE SB1, 0x36 ;  /* 0x00009d800000791a */ /* 0x000fe80000000000 */
[----:B------:R-:W1:Y:S02]  /*08b0*/  UTCATOMSWS.2CTA.FIND_AND_SET.ALIGN UP0, UR4, UR4 ;  /* 0x00000004000475e3 */ /* 0x000e640008200800 */
[----:B-1----:R-:W-:Y:S01]  /*08c0*/  PLOP3.LUT P0, PT, PT, PT, UP0, 0x80, 0x8 ;  /* 0x000000000008781c */ /* 0x002fe20003f0f008 */
[----:B------:R-:W-:-:S03]  /*08d0*/  IMAD.U32 R6, RZ, RZ, UR4 ;  /* 0x00000004ff067e24 */ /* 0x000fc6000f8e00ff */
[----:B------:R-:W-:-:S04]  /*08e0*/  SEL R0, RZ, 0xffffffff, !P0 ;  /* 0xffffffffff007807 */ /* 0x000fc80004000000 */
[----:B------:R-:W-:-:S13]  /*08f0*/  ISETP.NE.AND P0, PT, R0, RZ, PT ;  /* 0x000000ff0000720c */ /* 0x000fda0003f05270 */
[----:B------:R-:W-:Y:S05]  /*0900*/  @!P0 BRA `(.L_x_9) ;  /* 0xfffffffc00dc8947 */ /* 0x000fea000383ffff */
.L_x_8:
[----:B------:R-:W-:Y:S01]  /*0910*/  MOV R0, 0x60 ;  /* 0x0000006000007802 */ /* 0x000fe20000000f00 */
[----:B------:R-:W-:Y:S02]  /*0920*/  IMAD.U32 R3, RZ, RZ, UR5 ;  /* 0x00000005ff037e24 */ /* 0x000fe4000f8e00ff */
[----:B------:R-:W-:Y:S01]  /*0930*/  IMAD.U32 R4, RZ, RZ, UR6 ;  /* 0x00000006ff047e24 */ /* 0x000fe2000f8e00ff */
[----:B0-----:R-:W-:Y:S02]  /*0940*/  LEA R9, R5, R0, 0x18 ;  /* 0x0000000005097211 */ /* 0x001fe400078ec0ff */
[----:B------:R-:W-:-:S03]  /*0950*/  MOV R0, 0x58 ;  /* 0x0000005800007802 */ /* 0x000fc60000000f00 */
[----:B------:R-:W0:Y:S01]  /*0960*/  LDS R10, [R9] ;  /* 0x00000000090a7984 */ /* 0x000e220000000800 */
[----:B------:R-:W-:Y:S01]  /*0970*/  LEA R5, R5, R0, 0x18 ;  /* 0x0000000005057211 */ /* 0x000fe200078ec0ff */
[----:B0-----:R-:W-:-:S04]  /*0980*/  IMAD.U32 R10, R10, -0x80000000, RZ ;  /* 0x800000000a0a7824 */ /* 0x001fc800078e00ff */
[----:B------:R-:W0:Y:S02]  /*0990*/  SYNCS.PHASECHK.TRANS64.TRYWAIT P0, [R5+URZ], R10 ;  /* 0x0000000a050075a7 */ /* 0x000e2400080011ff */
[----:B0-----:R-:W-:Y:S05]  /*09a0*/  @P0 BRA `(.L_x_10) ;  /* 0x0000000000080947 */ /* 0x001fea0003800000 */
[----:B------:R-:W0:Y:S02]  /*09b0*/  SYNCS.PHASECHK.TRANS64.TRYWAIT P0, [R5+URZ], R10 ;  /* 0x0000000a050075a7 */ /* 0x000e2400080011ff */
[----:B0-----:R-:W-:Y:S05]  /*09c0*/  @!P0 BRA `(.L_x_11) ;  /* 0x0000006c00e88947 */ /* 0x001fea0003800000 */
.L_x_10:
[----:B------:R-:W-:Y:S01]  /*09d0*/  VIADD R3, R3, 0xe8 ;  /* 0x000000e803037836 */ /* 0x000fe20000000000 */
[----:B0-----:R-:W-:Y:S01]  /*09e0*/  PRMT R5, R4, 0x654, R5 ;  /* 0x0000065404057816 */ /* 0x001fe20000000005 */
[----:B------:R-:W-:Y:S01]  /*09f0*/  IMAD.MOV.U32 R0, RZ, RZ, 0x4 ;  /* 0x00000004ff007424 */ /* 0x000fe200078e00ff */
[C---:B------:R-:W-:Y:S01]  /*0a00*/  IADD3 R7, PT, PT, R6.reuse, 0x10, RZ ;  /* 0x0000001006077810 */ /* 0x040fe20007ffe0ff */
[----:B------:R-:W-:Y:S01]  /*0a10*/  IMAD.SHL.U32 R8, R6, 0x20, RZ ;  /* 0x0000002006087824 */ /* 0x000fe200078e00ff */
[----:B------:R-:W-:Y:S01]  /*0a20*/  PRMT R4, R4, 0x654, R3 ;  /* 0x0000065404047816 */ /* 0x000fe20000000003 */
[----:B------:R0:W-:Y:S01]  /*0a30*/  SYNCS.ARRIVE.TRANS64.RED RZ, [R5+URZ], R0 ;  /* 0x0000000005ff79a7 */ /* 0x0001e200080004ff */
[----:B------:R-:W-:Y:S02]  /*0a40*/  MOV R3, 0xffff ;  /* 0x0000ffff00037802 */ /* 0x000fe40000000f00 */
[----:B------:R1:W-:Y:S02]  /*0a50*/  STS [UR5+0xe8], R8 ;  /* 0x0000e808ff007988 */ /* 0x0003e40008000805 */
[----:B------:R-:W-:-:S02]  /*0a60*/  SHF.L.U32 R3, R3, R6, RZ ;  /* 0x0000000603037219 */ /* 0x000fc400000006ff */
[----:B------:R1:W-:Y:S01]  /*0a70*/  STAS [R4.64], R6 ;  /* 0x0000000604007dbd */ /* 0x0003e2000c0008ff */
[----:B------:R-:W-:Y:S02]  /*0a80*/  UMOV UR4, 0x50 ;  /* 0x0000005000047882 */ /* 0x000fe40000000000 */
[----:B------:R-:W-:Y:S01]  /*0a90*/  ULEA UR4, UR7, UR4, 0x18 ;  /* 0x0000000407047291 */ /* 0x000fe2000f8ec0ff */
[----:B0-----:R-:W-:-:S05]  /*0aa0*/  IMAD.MOV.U32 R0, RZ, RZ, 0x1 ;  /* 0x00000001ff007424 */ /* 0x001fca00078e00ff */
[----:B------:R-:W-:-:S04]  /*0ab0*/  SHF.L.U32 R10, R0, R7, RZ ;  /* 0x00000007000a7219 */ /* 0x000fc800000006ff */
[----:B------:R-:W-:-:S05]  /*0ac0*/  LOP3.LUT R3, R10, R3, RZ, 0xfc, !PT ;  /* 0x000000030a037212 */ /* 0x000fca00078efcff */
[----:B------:R1:W-:Y:S04]  /*0ad0*/  ATOMS.OR RZ, [UR4], R3 ;  /* 0x00000003ffff798c */ /* 0x0003e8000b000004 */
[----:B------:R1:W-:Y:S02]  /*0ae0*/  ATOMS.XOR RZ, [R9], R0 ;  /* 0x0000000009ff738c */ /* 0x0003e40003800000 */
.L_x_7:
[----:B------:R-:W-:Y:S05]  /*0af0*/  BSYNC B0 ;  /* 0x0000000000007941 */ /* 0x000fea0003800000 */
.L_x_6:
[----:B------:R-:W-:Y:S05]  /*0b00*/  BRA.U UP1, `(.L_x_12) ;  /* 0x0000000101907547 */ /* 0x000fea000b800000 */
[----:B------:R-:W-:Y:S05]  /*0b10*/  WARPSYNC.ALL ;  /* 0x0000000000007948 */ /* 0x000fea0003800000 */
[----:B------:R-:W-:Y:S01]  /*0b20*/  NOP ;  /* 0x0000000000007918 */ /* 0x000fe20000000000 */
[----:B------:R-:W-:-:S13]  /*0b30*/  ELECT P0, URZ, PT ;  /* 0x0000000000ff782f */ /* 0x000fda0003800000 */
[----:B------:R-:W-:Y:S05]  /*0b40*/  @!P0 BRA `(.L_x_12) ;  /* 0x0000000000808947 */ /* 0x000fea0003800000 */
[----:B-1----:R-:W0:Y:S01]  /*0b50*/  S2R R4, SR_CgaCtaId ;  /* 0x0000000000047919 */ /* 0x002e220000008800 */
[----:B------:R-:W-:Y:S02]  /*0b60*/  MOV R5, 0x60 ;  /* 0x0000006000057802 */ /* 0x000fe40000000f00 */
[----:B------:R-:W-:Y:S02]  /*0b70*/  MOV R3, 0x58 ;  /* 0x0000005800037802 */ /* 0x000fe40000000f00 */
[C---:B0-----:R-:W-:Y:S02]  /*0b80*/  LEA R5, R4.reuse, R5, 0x18 ;  /* 0x0000000504057211 */ /* 0x041fe400078ec0ff */
[----:B------:R-:W-:-:S03]  /*0b90*/  LEA R4, R4, R3, 0x18 ;  /* 0x0000000304047211 */ /* 0x000fc600078ec0ff */
[----:B------:R-:W0:Y:S02]  /*0ba0*/  LDS R0, [R5] ;  /* 0x0000000005007984 */ /* 0x000e240000000800 */
[----:B0-----:R-:W-:-:S04]  /*0bb0*/  IMAD.U32 R6, R0, -0x80000000, RZ ;  /* 0x8000000000067824 */ /* 0x001fc800078e00ff */
[----:B------:R-:W0:Y:S02]  /*0bc0*/  SYNCS.PHASECHK.TRANS64.TRYWAIT P0, [R4+URZ], R6 ;  /* 0x00000006040075a7 */ /* 0x000e2400080011ff */
[----:B0-----:R-:W-:Y:S05]  /*0bd0*/  @P0 BRA `(.L_x_13) ;  /* 0x0000000000080947 */ /* 0x001fea0003800000 */
[----:B------:R-:W0:Y:S02]  /*0be0*/  SYNCS.PHASECHK.TRANS64.TRYWAIT P0, [R4+URZ], R6 ;  /* 0x00000006040075a7 */ /* 0x000e2400080011ff */
[----:B0-----:R-:W-:Y:S05]  /*0bf0*/  @!P0 BRA `(.L_x_14) ;  /* 0x0000006c00748947 */ /* 0x001fea0003800000 */
.L_x_13:
[----:B------:R-:W1:Y:S01]  /*0c00*/  LDS R8, [UR5+0xe8] ;  /* 0x0000e805ff087984 */ /* 0x000e620008000800 */
[----:B------:R-:W-:Y:S02]  /*0c10*/  HFMA2 R0, -RZ, RZ, 0, 5.9604644775390625e-08 ;  /* 0x00000001ff007431 */ /* 0x000fe400000001ff */
[----:B------:R-:W-:Y:S02]  /*0c20*/  IMAD.MOV.U32 R3, RZ, RZ, 0xffff ;  /* 0x0000ffffff037424 */ /* 0x000fe400078e00ff */
[----:B-1----:R-:W-:-:S03]  /*0c30*/  IMAD.SHL.U32 R6, R8, 0x20, RZ ;  /* 0x0000002008067824 */ /* 0x002fc600078e00ff */
[----:B------:R-:W-:Y:S01]  /*0c40*/  SHF.L.U32 R3, R3, R8, RZ ;  /* 0x0000000803037219 */ /* 0x000fe200000006ff */
[----:B0-----:R-:W-:Y:S01]  /*0c50*/  VIADD R7, R8, 0x10 ;  /* 0x0000001008077836 */ /* 0x001fe20000000000 */
[----:B------:R0:W-:Y:S01]  /*0c60*/  STS [UR5+0xe8], R6 ;  /* 0x0000e806ff007988 */ /* 0x0001e20008000805 */
[----:B------:R-:W-:-:S03]  /*0c70*/  UMOV UR4, 0x50 ;  /* 0x0000005000047882 */ /* 0x000fc60000000000 */
[----:B------:R-:W-:Y:S01]  /*0c80*/  SHF.L.U32 R8, R0, R7, RZ ;  /* 0x0000000700087219 */ /* 0x000fe200000006ff */
[----:B------:R-:W-:Y:S01]  /*0c90*/  ULEA UR4, UR7, UR4, 0x18 ;  /* 0x0000000407047291 */ /* 0x000fe2000f8ec0ff */
[----:B------:R-:W-:Y:S02]  /*0ca0*/  MOV R7, UR6 ;  /* 0x0000000600077c02 */ /* 0x000fe40008000f00 */
[----:B------:R-:W-:Y:S02]  /*0cb0*/  LOP3.LUT R3, R8, R3, RZ, 0xfc, !PT ;  /* 0x0000000308037212 */ /* 0x000fe400078efcff */
[----:B------:R-:W-:-:S04]  /*0cc0*/  PRMT R7, R7, 0x654, R4 ;  /* 0x0000065407077816 */ /* 0x000fc80000000004 */
[----:B------:R0:W-:Y:S01]  /*0cd0*/  ATOMS.OR RZ, [UR4], R3 ;  /* 0x00000003ffff798c */ /* 0x0001e2000b000004 */
[----:B------:R0:W-:Y:S03]  /*0ce0*/  SYNCS.ARRIVE.TRANS64.RED.A1T0 RZ, [R7+URZ], RZ ;  /* 0x000000ff07ff79a7 */ /* 0x0001e600081004ff */
[----:B------:R0:W-:Y:S01]  /*0cf0*/  ATOMS.XOR RZ, [R5], R0 ;  /* 0x0000000005ff738c */ /* 0x0001e20003800000 */
[----:B------:R-:W-:Y:S05]  /*0d00*/  BRA `(.L_x_12) ;  /* 0x0000000000107947 */ /* 0x000fea0003800000 */
.L_x_5:
[----:B------:R-:W-:Y:S02]  /*0d10*/  MOV R0, 0xffffffff ;  /* 0xffffffff00007802 */ /* 0x000fe40000000f00 */
[----:B------:R-:W-:-:S03]  /*0d20*/  MOV R4, 0xd50 ;  /* 0x00000d5000047802 */ /* 0x000fc60000000f00 */
[----:B------:R0:W-:Y:S04]  /*0d30*/  STS [UR5+0xe8], R0 ;  /* 0x0000e800ff007988 */ /* 0x0001e80008000805 */
[----:B0-----:R-:W-:Y:S05]  /*0d40*/  CALL.REL.NOINC `($__internal_1_$__cuda_sm10x_tcgen05_guardrail_trap_phase_invalid_during_alloc) ;  /* 0x0000007400607944 */ /* 0x001fea0003c00000 */
.L_x_12:
[----:B------:R-:W-:Y:S05]  /*0d50*/  WARPSYNC.ALL ;  /* 0x0000000000007948 */ /* 0x000fea0003800000 */
[----:B------:R-:W-:Y:S01]  /*0d60*/  NOP ;  /* 0x0000000000007918 */ /* 0x000fe20000000000 */
.L_x_4:
[----:B0-----:R-:W0:Y:S08]  /*0d70*/  S2UR UR4, SR_CgaCtaId ;  /* 0x00000000000479c3 */ /* 0x001e300000008800 */
[----:B-1234-:R-:W-:Y:S01]  /*0d80*/  BAR.SYNC.DEFER_BLOCKING 0x1, 0x180 ;  /* 0x0046000000007b1d */ /* 0x01efe20000010000 */
[----:B------:R-:W-:Y:S01]  /*0d90*/  MOV R3, 0x400 ;  /* 0x0000040000037802 */ /* 0x000fe20000000f00 */
[----:B0-----:R-:W-:-:S04]  /*0da0*/  IMAD.U32 R0, RZ, RZ, UR4 ;  /* 0x00000004ff007e24 */ /* 0x001fc8000f8e00ff */
[----:B------:R-:W0:Y:S01]  /*0db0*/  LDCU UR4, c[0x0][0x36c] ;  /* 0x00006d80ff0477ac */ /* 0x000e220008000800 */
[----:B------:R-:W-:-:S04]  /*0dc0*/  LEA R3, R0, R3, 0x18 ;  /* 0x0000000300037211 */ /* 0x000fc800078ec0ff */
[----:B------:R-:W-:Y:S01]  /*0dd0*/  R2UR UR14, R3 ;  /* 0x00000000030e72ca */ /* 0x000fe200000e0000 */
[----:B0-----:R-:W-:-:S12]  /*0de0*/  UISETP.EQ.U32.AND UP2, UPT, UR4, 0x1, UPT ;  /* 0x000000010400788c */ /* 0x001fd8000bf42070 */
[----:B------:R-:W0:Y:S01]  /*0df0*/  LDS R3, [UR14+0xe8] ;  /* 0x0000e80eff037984 */ /* 0x000e220008000800 */
[----:B------:R-:W-:Y:S01]  /*0e00*/  NOP ;  /* 0x0000000000007918 */ /* 0x000fe20000000000 */
[----:B0-----:R-:W-:Y:S01]  /*0e10*/  R2UR UR23, R3 ;  /* 0x00000000031772ca */ /* 0x001fe200000e0000 */
[----:B------:R-:W-:-:S14]  /*0e20*/  BRA.U !UP2, `(.L_x_15) ;  /* 0x000000010a087547 */ /* 0x000fdc000b800000 */
[----:B------:R-:W-:Y:S01]  /*0e30*/  UCGABAR_ARV ;  /* 0x00000000000079c7 */ /* 0x000fe20008000000 */
[----:B------:R-:W-:Y:S05]  /*0e40*/  BRA `(.L_x_16) ;  /* 0x0000000000047947 */ /* 0x000fea0003800000 */
.L_x_15:
[----:B------:R-:W-:Y:S01]  /*0e50*/  NOP ;  /* 0x0000000000007918 */ /* 0x000fe20000000000 */
.L_x_16:
[----:B------:R-:W2:Y:S01]  /*0e60*/  LDL R14, [R1] ;  /* 0x00000000010e7983 */ /* 0x000ea20000100800 */
[----:B------:R-:W0:Y:S01]  /*0e70*/  LDCU UR8, c[0x0][0x664] ;  /* 0x0000cc80ff0877ac */ /* 0x000e220008000800 */
[----:B------:R-:W-:Y:S01]  /*0e80*/  IMAD.MOV.U32 R8, RZ, RZ, RZ ;  /* 0x000000ffff087224 */ /* 0x000fe200078e00ff */
[----:B------:R-:W1:Y:S01]  /*0e90*/  LDCU UR9, c[0x0][0x668] ;  /* 0x0000cd00ff0977ac */ /* 0x000e620008000800 */
[----:B------:R-:W3:Y:S01]  /*0ea0*/  LDCU UR4, c[0x0][0x66c] ;  /* 0x0000cd80ff0477ac */ /* 0x000ee20008000800 */
[----:B------:R-:W4:Y:S01]  /*0eb0*/  LDCU UR15, c[0x0][0x370] ;  /* 0x00006e00ff0f77ac */ /* 0x000f220008000800 */
[----:B------:R-:W2:Y:S01]  /*0ec0*/  LDCU UR7, c[0x0][0x374] ;  /* 0x00006e80ff0777ac */ /* 0x000ea20008000800 */
[----:B0-----:R-:W-:Y:S01]  /*0ed0*/  IMAD.U32 R4, RZ, RZ, UR8 ;  /* 0x00000008ff047e24 */ /* 0x001fe2000f8e00ff */
[----:B------:R-:W0:Y:S01]  /*0ee0*/  LDCU UR6, c[0x0][0x378] ;  /* 0x00006f00ff0677ac */ /* 0x000e220008000800 */
[----:B-1----:R-:W-:-:S03]  /*0ef0*/  IMAD.U32 R6, RZ, RZ, UR9 ;  /* 0x00000009ff067e24 */ /* 0x002fc6000f8e00ff */
[----:B------:R-:W-:Y:S01]  /*0f00*/  IABS R4, R4 ;  /* 0x0000000400047213 */ /* 0x000fe20000000000 */
[----:B------:R-:W-:Y:S02]  /*0f10*/  UIMAD UR22, UR9, UR8, URZ ;  /* 0x00000008091672a4 */ /* 0x000fe4000f8e02ff */
[----:B------:R-:W-:Y:S01]  /*0f20*/  UISETP.NE.AND UP0, UPT, UR25, 0x9, UPT ;  /* 0x000000091900788c */ /* 0x000fe2000bf05270 */
[----:B------:R-:W1:Y:S01]  /*0f30*/  I2F.RP R7, R4 ;  /* 0x0000000400077306 */ /* 0x000e620000209400 */
[----:B------:R-:W-:Y:S01]  /*0f40*/  IABS R6, R6 ;  /* 0x0000000600067213 */ /* 0x000fe20000000000 */
[----:B------:R-:W-:Y:S02]  /*0f50*/  UISETP.NE.AND UP1, UPT, UR22, URZ, UPT ;  /* 0x000000ff1600728c */ /* 0x000fe4000bf25270 */
[----:B---3--:R-:W-:-:S04]  /*0f60*/  UIMAD UR5, UR22, UR4, URZ ;  /* 0x00000004160572a4 */ /* 0x008fc8000f8e02ff */
[----:B------:R-:W-:Y:S08]  /*0f70*/  I2F.RP R10, R6 ;  /* 0x00000006000a7306 */ /* 0x000ff00000209400 */
[----:B-1----:R-:W1:Y:S02]  /*0f80*/  MUFU.RCP R9, R7 ;  /* 0x0000000700097308 */ /* 0x002e640000001000 */
[----:B-1----:R-:W-:-:S06]  /*0f90*/  VIADD R9, R9, 0xffffffe ;  /* 0x0ffffffe09097836 */ /* 0x002fcc0000000000 */
[----:B------:R-:W1:Y:S02]  /*0fa0*/  F2I.FTZ.U32.TRUNC.NTZ R9, R9 ;  /* 0x0000000900097305 */ /* 0x000e64000021f000 */
[----:B-1----:R-:W-:-:S05]  /*0fb0*/  IADD3 R5, PT, PT, RZ, -R9, RZ ;  /* 0x80000009ff057210 */ /* 0x002fca0007ffe0ff */
[----:B------:R-:W-:-:S04]  /*0fc0*/  IMAD R5, R5, R4, RZ ;  /* 0x0000000405057224 */ /* 0x000fc800078e02ff */
[----:B------:R-:W-:Y:S01]  /*0fd0*/  IMAD.HI.U32 R8, R9, R5, R8 ;  /* 0x0000000509087227 */ /* 0x000fe200078e0008 */
[----:B--2---:R-:W-:-:S05]  /*0fe0*/  IABS R3, R14 ;  /* 0x0000000e00037213 */ /* 0x004fca0000000000 */
[----:B------:R-:W-:Y:S02]  /*0ff0*/  IMAD.HI.U32 R7, R8, R3, RZ ;  /* 0x0000000308077227 */ /* 0x000fe400078e00ff */
[----:B------:R-:W1:Y:S03]  /*1000*/  MUFU.RCP R8, R10 ;  /* 0x0000000a00087308 */ /* 0x000e660000001000 */
[----:B------:R-:W-:-:S05]  /*1010*/  IADD3 R5, PT, PT, -R7, RZ, RZ ;  /* 0x000000ff07057210 */ /* 0x000fca0007ffe1ff */
[----:B------:R-:W-:-:S05]  /*1020*/  IMAD R5, R4, R5, R3 ;  /* 0x0000000504057224 */ /* 0x000fca00078e0203 */
[----:B------:R-:W-:Y:S01]  /*1030*/  ISETP.GT.U32.AND P1, PT, R4, R5, PT ;  /* 0x000000050400720c */ /* 0x000fe20003f24070 */
[----:B-1----:R-:W-:-:S04]  /*1040*/  VIADD R8, R8, 0xffffffe ;  /* 0x0ffffffe08087836 */ /* 0x002fc80000000000 */
[----:B------:R1:W2:Y:S08]  /*1050*/  F2I.FTZ.U32.TRUNC.NTZ R9, R8 ;  /* 0x0000000800097305 */ /* 0x0002b0000021f000 */
[----:B------:R-:W-:Y:S01]  /*1060*/  @!P1 IMAD.IADD R5, R5, 0x1, -R4 ;  /* 0x0000000105059824 */ /* 0x000fe200078e0a04 */
[----:B------:R-:W-:Y:S02]  /*1070*/  @!P1 IADD3 R7, PT, PT, R7, 0x1, RZ ;  /* 0x0000000107079810 */ /* 0x000fe40007ffe0ff */
[----:B------:R-:W-:-:S02]  /*1080*/  ISETP.NE.AND P1, PT, RZ, UR8, PT ;  /* 0x00000008ff007c0c */ /* 0x000fc4000bf25270 */
[----:B------:R-:W-:Y:S02]  /*1090*/  ISETP.GE.U32.AND P2, PT, R5, R4, PT ;  /* 0x000000040500720c */ /* 0x000fe40003f46070 */
[----:B------:R-:W-:Y:S01]  /*10a0*/  LOP3.LUT R4, R14, UR8, RZ, 0x3c, !PT ;  /* 0x000000080e047c12 */ /* 0x000fe2000f8e3cff */
[----:B-1----:R-:W-:-:S03]  /*10b0*/  IMAD.MOV.U32 R8, RZ, RZ, RZ ;  /* 0x000000ffff087224 */ /* 0x002fc600078e00ff */
[----:B------:R-:W-:Y:S01]  /*10c0*/  ISETP.GE.AND P0, PT, R4, RZ, PT ;  /* 0x000000ff0400720c */ /* 0x000fe20003f06270 */
[----:B--2---:R-:W-:-:S04]  /*10d0*/  IMAD.MOV R4, RZ, RZ, -R9 ;  /* 0x000000ffff047224 */ /* 0x004fc800078e0a09 */
[----:B------:R-:W-:Y:S02]  /*10e0*/  IMAD R5, R4, R6, RZ ;  /* 0x0000000604057224 */ /* 0x000fe400078e02ff */
[----:B------:R-:W-:Y:S01]  /*10f0*/  @P2 VIADD R7, R7, 0x1 ;  /* 0x0000000107072836 */ /* 0x000fe20000000000 */
[----:B------:R-:W-:Y:S01]  /*1100*/  ISETP.NE.AND P2, PT, RZ, UR9, PT ;  /* 0x00000009ff007c0c */ /* 0x000fe2000bf45270 */
[----:B------:R-:W-:-:S04]  /*1110*/  IMAD.HI.U32 R5, R9, R5, R8 ;  /* 0x0000000509057227 */ /* 0x000fc800078e0008 */
[----:B------:R-:W-:Y:S02]  /*1120*/  @!P0 IADD3 R7, PT, PT, -R7, RZ, RZ ;  /* 0x000000ff07078210 */ /* 0x000fe40007ffe1ff */
[----:B------:R-:W-:-:S04]  /*1130*/  @!P1 LOP3.LUT R7, RZ, UR8, RZ, 0x33, !PT ;  /* 0x00000008ff079c12 */ /* 0x000fc8000f8e33ff */
[----:B------:R-:W-:-:S05]  /*1140*/  IABS R4, R7 ;  /* 0x0000000700047213 */ /* 0x000fca0000000000 */
[----:B------:R-:W-:-:S04]  /*1150*/  IMAD.HI.U32 R5, R5, R4, RZ ;  /* 0x0000000405057227 */ /* 0x000fc800078e00ff */
[----:B------:R-:W-:-:S04]  /*1160*/  IMAD.MOV R5, RZ, RZ, -R5 ;  /* 0x000000ffff057224 */ /* 0x000fc800078e0a05 */
[----:B------:R-:W-:Y:S02]  /*1170*/  IMAD R4, R6, R5, R4 ;  /* 0x0000000506047224 */ /* 0x000fe400078e0204 */
[----:B------:R-:W-:-:S03]  /*1180*/  HFMA2 R5, -RZ, RZ, 0, 0 ;  /* 0x00000000ff057431 */ /* 0x000fc600000001ff */
[----:B------:R-:W-:-:S13]  /*1190*/  ISETP.GT.U32.AND P0, PT, R6, R4, PT ;  /* 0x000000040600720c */ /* 0x000fda0003f04070 */
[----:B------:R-:W-:Y:S02]  /*11a0*/  @!P0 IADD3 R4, PT, PT, R4, -R6, RZ ;  /* 0x8000000604048210 */ /* 0x000fe40007ffe0ff */
[----:B------:R-:W-:Y:S01]  /*11b0*/  ISETP.GE.AND P0, PT, R7, RZ, PT ;  /* 0x000000ff0700720c */ /* 0x000fe20003f06270 */
[----:B------:R-:W-:Y:S01]  /*11c0*/  IMAD.MOV R7, RZ, RZ, -R7 ;  /* 0x000000ffff077224 */ /* 0x000fe200078e0a07 */
[----:B------:R-:W-:-:S13]  /*11d0*/  ISETP.GT.U32.AND P1, PT, R6, R4, PT ;  /* 0x000000040600720c */ /* 0x000fda0003f24070 */
[----:B------:R-:W-:-:S05]  /*11e0*/  @!P1 IMAD.IADD R4, R4, 0x1, -R6 ;  /* 0x0000000104049824 */ /* 0x000fca00078e0a06 */
[----:B------:R-:W-:Y:S02]  /*11f0*/  @!P0 IADD3 R4, PT, PT, -R4, RZ, RZ ;  /* 0x000000ff04048210 */ /* 0x000fe40007ffe1ff */
[----:B------:R-:W-:Y:S01]  /*1200*/  @!P2 LOP3.LUT R4, RZ, UR9, RZ, 0x33, !PT ;  /* 0x00000009ff04ac12 */ /* 0x000fe2000f8e33ff */
[----:B0---4-:R-:W-:Y:S06]  /*1210*/  BRA.U !UP1, `(.L_x_17) ;  /* 0x0000000109bc7547 */ /* 0x011fec000b800000 */
[----:B------:R-:W-:Y:S01]  /*1220*/  IABS R9, UR22 ;  /* 0x0000001600097c13 */ /* 0x000fe20008000000 */
[----:B------:R-:W-:Y:S01]  /*1230*/  IMAD.U32 R6, RZ, RZ, UR4 ;  /* 0x00000004ff067e24 */ /* 0x000fe2000f8e00ff */
[----:B------:R-:W-:Y:S02]  /*1240*/  IABS R5, UR22 ;  /* 0x0000001600057c13 */ /* 0x000fe40008000000 */
[----:B------:R-:W0:Y:S02]  /*1250*/  I2F.RP R11, R9 ;  /* 0x00000009000b7306 */ /* 0x000e240000209400 */
[----:B------:R-:W-:Y:S01]  /*1260*/  IABS R6, R6 ;  /* 0x0000000600067213 */ /* 0x000fe20000000000 */
[----:B------:R-:W-:-:S05]  /*1270*/  IMAD.MOV R5, RZ, RZ, -R5 ;  /* 0x000000ffff057224 */ /* 0x000fca00078e0a05 */
[----:B------:R-:W1:Y:S08]  /*1280*/  I2F.RP R10, R6 ;  /* 0x00000006000a7306 */ /* 0x000e700000209400 */
[----:B0-----:R-:W0:Y:S08]  /*1290*/  MUFU.RCP R12, R11 ;  /* 0x0000000b000c7308 */ /* 0x001e300000001000 */
[----:B-1----:R-:W1:Y:S01]  /*12a0*/  MUFU.RCP R10, R10 ;  /* 0x0000000a000a7308 */ /* 0x002e620000001000 */
[----:B0-----:R-:W-:-:S07]  /*12b0*/  VIADD R12, R12, 0xffffffe ;  /* 0x0ffffffe0c0c7836 */ /* 0x001fce0000000000 */
[----:B------:R-:W0:Y:S01]  /*12c0*/  F2I.FTZ.U32.TRUNC.NTZ R13, R12 ;  /* 0x0000000c000d7305 */ /* 0x000e22000021f000 */
[----:B-1----:R-:W-:Y:S01]  /*12d0*/  VIADD R11, R10, 0xffffffe ;  /* 0x0ffffffe0a0b7836 */ /* 0x002fe20000000000 */
[----:B0-----:R-:W-:Y:S01]  /*12e0*/  IADD3 R8, PT, PT, RZ, -R13, RZ ;  /* 0x8000000dff087210 */ /* 0x001fe20007ffe0ff */
[----:B------:R-:W-:-:S04]  /*12f0*/  IMAD.MOV.U32 R12, RZ, RZ, RZ ;  /* 0x000000ffff0c7224 */ /* 0x000fc800078e00ff */
[----:B------:R-:W-:-:S04]  /*1300*/  IMAD R8, R8, R9, RZ ;  /* 0x0000000908087224 */ /* 0x000fc800078e02ff */
[----:B------:R-:W-:-:S06]  /*1310*/  IMAD.HI.U32 R8, R13, R8, R12 ;  /* 0x000000080d087227 */ /* 0x000fcc00078e000c */
[----:B------:R-:W-:-:S04]  /*1320*/  IMAD.HI.U32 R8, R8, R3, RZ ;  /* 0x0000000308087227 */ /* 0x000fc800078e00ff */
[----:B------:R-:W-:Y:S01]  /*1330*/  IMAD R12, R8, R5, R3 ;  /* 0x00000005080c7224 */ /* 0x000fe200078e0203 */
[----:B------:R-:W-:-:S04]  /*1340*/  LOP3.LUT R3, R14, UR22, RZ, 0x3c, !PT ;  /* 0x000000160e037c12 */ /* 0x000fc8000f8e3cff */
[----:B------:R-:W-:Y:S02]  /*1350*/  ISETP.GT.U32.AND P1, PT, R9, R12, PT ;  /* 0x0000000c0900720c */ /* 0x000fe40003f24070 */
[----:B------:R-:W-:-:S11]  /*1360*/  ISETP.GE.AND P0, PT, R3, RZ, PT ;  /* 0x000000ff0300720c */ /* 0x000fd60003f06270 */
[-C--:B------:R-:W-:Y:S01]  /*1370*/  @!P1 IADD3 R12, PT, PT, R12, -R9.reuse, RZ ;  /* 0x800000090c0c9210 */ /* 0x080fe20007ffe0ff */
[----:B------:R-:W-:Y:S01]  /*1380*/  @!P1 VIADD R8, R8, 0x1 ;  /* 0x0000000108089836 */ /* 0x000fe20000000000 */
[----:B------:R-:W-:Y:S02]  /*1390*/  ISETP.NE.AND P1, PT, RZ, UR22, PT ;  /* 0x00000016ff007c0c */ /* 0x000fe4000bf25270 */
[----:B------:R-:W-:Y:S02]  /*13a0*/  ISETP.GE.U32.AND P2, PT, R12, R9, PT ;  /* 0x000000090c00720c */ /* 0x000fe40003f46070 */
[----:B------:R-:W0:Y:S11]  /*13b0*/  F2I.FTZ.U32.TRUNC.NTZ R9, R11 ;  /* 0x0000000b00097305 */ /* 0x000e36000021f000 */
[----:B------:R-:W-:-:S02]  /*13c0*/  @P2 IADD3 R8, PT, PT, R8, 0x1, RZ ;  /* 0x0000000108082810 */ /* 0x000fc40007ffe0ff */
[----:B------:R-:W-:Y:S01]  /*13d0*/  ISETP.NE.AND P2, PT, RZ, UR4, PT ;  /* 0x00000004ff007c0c */ /* 0x000fe2000bf45270 */
[--C-:B0-----:R-:W-:Y:S02]  /*13e0*/  IMAD.MOV R3, RZ, RZ, -R9.reuse ;  /* 0x000000ffff037224 */ /* 0x101fe400078e0a09 */
[----:B------:R-:W-:Y:S02]  /*13f0*/  IMAD.MOV.U32 R10, RZ, RZ, R8 ;  /* 0x000000ffff0a7224 */ /* 0x000fe400078e0008 */
[----:B------:R-:W-:Y:S02]  /*1400*/  IMAD R5, R3, R6, RZ ;  /* 0x0000000603057224 */ /* 0x000fe400078e02ff */
[----:B------:R-:W-:Y:S01]  /*1410*/  IMAD.MOV.U32 R8, RZ, RZ, RZ ;  /* 0x000000ffff087224 */ /* 0x000fe200078e00ff */
[----:B------:R-:W-:Y:S02]  /*1420*/  @!P0 IADD3 R10, PT, PT, -R10, RZ, RZ ;  /* 0x000000ff0a0a8210 */ /* 0x000fe40007ffe1ff */
[----:B------:R-:W-:Y:S01]  /*1430*/  @!P1 LOP3.LUT R10, RZ, UR22, RZ, 0x33, !PT ;  /* 0x00000016ff0a9c12 */ /* 0x000fe2000f8e33ff */
[----:B------:R-:W-:-:S03]  /*1440*/  IMAD.HI.U32 R5, R9, R5, R8 ;  /* 0x0000000509057227 */ /* 0x000fc600078e0008 */
[----:B------:R-:W-:-:S05]  /*1450*/  IABS R3, R10 ;  /* 0x0000000a00037213 */ /* 0x000fca0000000000 */
[----:B------:R-:W-:-:S05]  /*1460*/  IMAD.HI.U32 R5, R5, R3, RZ ;  /* 0x0000000305057227 */ /* 0x000fca00078e00ff */
[----:B------:R-:W-:-:S05]  /*1470*/  IADD3 R5, PT, PT, -R5, RZ, RZ ;  /* 0x000000ff05057210 */ /* 0x000fca0007ffe1ff */
[----:B------:R-:W-:-:S05]  /*1480*/  IMAD R3, R6, R5, R3 ;  /* 0x0000000506037224 */ /* 0x000fca00078e0203 */
[----:B------:R-:W-:-:S13]  /*1490*/  ISETP.GT.U32.AND P0, PT, R6, R3, PT ;  /* 0x000000030600720c */ /* 0x000fda0003f04070 */
[----:B------:R-:W-:Y:S01]  /*14a0*/  @!P0 IMAD.IADD R3, R3, 0x1, -R6 ;  /* 0x0000000103038824 */ /* 0x000fe200078e0a06 */
[----:B------:R-:W-:-:S04]  /*14b0*/  ISETP.GE.AND P0, PT, R10, RZ, PT ;  /* 0x000000ff0a00720c */ /* 0x000fc80003f06270 */
[----:B------:R-:W-:-:S13]  /*14c0*/  ISETP.GT.U32.AND P1, PT, R6, R3, PT ;  /* 0x000000030600720c */ /* 0x000fda0003f24070 */
[----:B------:R-:W-:-:S05]  /*14d0*/  @!P1 IADD3 R3, PT, PT, R3, -R6, RZ ;  /* 0x8000000603039210 */ /* 0x000fca0007ffe0ff */
[----:B------:R-:W-:Y:S01]  /*14e0*/  @!P0 IMAD.MOV R3, RZ, RZ, -R3 ;  /* 0x000000ffff038224 */ /* 0x000fe200078e0a03 */
[----:B------:R-:W-:-:S04]  /*14f0*/  @!P2 LOP3.LUT R3, RZ, UR4, RZ, 0x33, !PT ;  /* 0x00000004ff03ac12 */ /* 0x000fc8000f8e33ff */
[----:B------:R-:W-:Y:S02]  /*1500*/  MOV R5, R3 ;  /* 0x0000000300057202 */ /* 0x000fe40000000f00 */
.L_x_17:
[----:B------:R-:W-:Y:S01]  /*1510*/  IMAD R7, R7, UR8, R14 ;  /* 0x0000000807077c24 */ /* 0x000fe2000f8e020e */
[----:B------:R-:W-:Y:S05]  /*1520*/  BRA.U !UP2, `(.L_x_18) ;  /* 0x000000010a0c7547 */ /* 0x000fea000b800000 */
[----:B------:R-:W-:Y:S01]  /*1530*/  UCGABAR_WAIT ;  /* 0x0000000000007dc7 */ /* 0x000fe20008000000 */
[----:B------:R-:W-:Y:S01]  /*1540*/  CCTL.IVALL ;  /* 0x00000000ff00798f */ /* 0x000fe20002000000 */
[----:B------:R-:W-:Y:S05]  /*1550*/  BRA `(.L_x_19) ;  /* 0x0000000000047947 */ /* 0x000fea0003800000 */
.L_x_18:
[----:B------:R-:W-:Y:S06]  /*1560*/  BAR.SYNC.DEFER_BLOCKING 0x0 ;  /* 0x0000000000007b1d */ /* 0x000fec0000010000 */
.L_x_19:
[----:B------:R-:W-:Y:S01]  /*1570*/  UIADD3 UR4, UPT, UPT, UR14, 0x18f, URZ ;  /* 0x0000018f0e047890 */ /* 0x000fe2000fffe0ff */
[----:B------:R-:W-:-:S03]  /*1580*/  ISETP.LT.AND P1, PT, R14, UR5, PT ;  /* 0x000000050e007c0c */ /* 0x000fc6000bf21270 */
[----:B------:R-:W-:Y:S01]  /*1590*/  ULOP3.LUT UR4, UR4, 0xfffffd80, URZ, 0xc0, !UPT ;  /* 0xfffffd8004047892 */ /* 0x000fe2000f8ec0ff */
[----:B------:R-:W-:Y:S05]  /*15a0*/  BRA.U UP0, `(.L_x_20) ;  /* 0x0000001900087547 */ /* 0x000fea000b800000 */
[----:B------:R-:W-:-:S13]  /*15b0*/  ISETP.LT.AND P0, PT, R14, UR5, PT ;  /* 0x000000050e007c0c */ /* 0x000fda000bf01270 */
[----:B------:R-:W-:-:S08]  /*15c0*/  NOP ;  /* 0x0000000000007918 */ /* 0x000fd00000000000 */
[----:B------:R-:W0:-:S00]  /*15d0*/  USETMAXREG.DEALLOC.CTAPOOL 0x20 ;  /* 0x00000020000079c8 */ /* 0x000e0000080e0500 */
[----:B------:R-:W-:Y:S01]  /*15e0*/  UMOV UR16, URZ ;  /* 0x000000ff00107c82 */ /* 0x000fe20008000000 */
[----:B------:R-:W-:Y:S01]  /*15f0*/  UMOV UR35, 0x1 ;  /* 0x0000000100237882 */ /* 0x000fe20000000000 */
[----:B------:R-:W-:Y:S01]  /*1600*/  UMOV UR38, 0x1 ;  /* 0x0000000100267882 */ /* 0x000fe20000000000 */
[----:B------:R-:W-:Y:S01]  /*1610*/  UMOV UR37, 0x1 ;  /* 0x0000000100257882 */ /* 0x000fe20000000000 */
[----:B0-----:R-:W-:Y:S05]  /*1620*/  @!P0 BRA `(.L_x_21) ;  /* 0x0000001400348947 */ /* 0x001fea0003800000 */
[----:B------:R-:W0:Y:S01]  /*1630*/  S2UR UR30, SR_CgaCtaId ;  /* 0x00000000001e79c3 */ /* 0x000e220000008800 */
[----:B------:R-:W1:Y:S01]  /*1640*/  LDCU UR34, c[0x0][0x44c] ;  /* 0x00008980ff2277ac */ /* 0x000e620008000800 */
[----:B------:R-:W2:Y:S06]  /*1650*/  LDCU UR33, c[0x0][0x50c] ;  /* 0x0000a180ff2177ac */ /* 0x000eac0008000800 */
[----:B------:R-:W3:Y:S01]  /*1660*/  S2UR UR32, SR_CgaCtaId ;  /* 0x00000000002079c3 */ /* 0x000ee20000008800 */
[----:B------:R-:W-:Y:S01]  /*1670*/  UIMAD UR36, UR15, UR7, URZ ;  /* 0x000000070f2472a4 */ /* 0x000fe2000f8e02ff */
[----:B------:R-:W-:Y:S01]  /*1680*/  UMOV UR8, 0x400 ;  /* 0x0000040000087882 */ /* 0x000fe20000000000 */
[----:B------:R-:W-:Y:S01]  /*1690*/  UMOV UR10, 0x400 ;  /* 0x00000400000a7882 */ /* 0x000fe20000000000 */
[----:B------:R-:W-:Y:S01]  /*16a0*/  UMOV UR9, 0x400 ;  /* 0x0000040000097882 */ /* 0x000fe20000000000 */
[----:B------:R-:W4:Y:S03]  /*16b0*/  LDCU.64 UR40, c[0x0][0x348] ;  /* 0x00006900ff2877ac */ /* 0x000f260008000a00 */
[----:B------:R-:W5:Y:S01]  /*16c0*/  S2UR UR31, SR_CgaCtaId ;  /* 0x00000000001f79c3 */ /* 0x000f620000008800 */
[----:B------:R-:W-:Y:S01]  /*16d0*/  UMOV UR16, URZ ;  /* 0x000000ff00107c82 */ /* 0x000fe20008000000 */
[----:B-1----:R-:W-:Y:S01]  /*16e0*/  UISETP.NE.AND UP0, UPT, UR34, URZ, UPT ;  /* 0x000000ff2200728c */ /* 0x002fe2000bf05270 */
[----:B------:R-:W-:Y:S01]  /*16f0*/  UMOV UR37, 0x1 ;  /* 0x0000000100257882 */ /* 0x000fe20000000000 */
[----:B------:R-:W-:Y:S01]  /*1700*/  UMOV UR38, 0x1 ;  /* 0x0000000100267882 */ /* 0x000fe20000000000 */
[----:B------:R-:W-:Y:S01]  /*1710*/  UMOV UR35, URZ ;  /* 0x000000ff00237c82 */ /* 0x000fe20008000000 */
[----:B0-----:R-:W-:-:S02]  /*1720*/  ULEA UR30, UR30, UR8, 0x18 ;  /* 0x000000081e1e7291 */ /* 0x001fc4000f8ec0ff */
[----:B------:R-:W-:Y:S02]  /*1730*/  UISETP.NE.AND UP4, UPT, UR39, URZ, UPT ;  /* 0x000000ff2700728c */ /* 0x000fe4000bf85270 */
[----:B------:R-:W-:Y:S02]  /*1740*/  UISETP.NE.AND UP3, UPT, UR39, URZ, UPT ;  /* 0x000000ff2700728c */ /* 0x000fe4000bf65270 */
[----:B------:R-:W-:Y:S02]  /*1750*/  UISETP.NE.AND UP2, UPT, UR39, URZ, UPT ;  /* 0x000000ff2700728c */ /* 0x000fe4000bf45270 */
[----:B------:R-:W-:Y:S02]  /*1760*/  USHF.L.U32 UR19, UR39, 0x6, URZ ;  /* 0x0000000627137899 */ /* 0x000fe400080006ff */
[----:B------:R-:W-:Y:S02]  /*1770*/  UIMAD UR36, UR36, UR6, URZ ;  /* 0x00000006242472a4 */ /* 0x000fe4000f8e02ff */
[----:B---3--:R-:W-:-:S02]  /*1780*/  ULEA UR32, UR32, UR10, 0x18 ;  /* 0x0000000a20207291 */ /* 0x008fc4000f8ec0ff */
[----:B------:R-:W-:Y:S02]  /*1790*/  UISETP.NE.AND UP5, UPT, UR22, URZ, UPT ;  /* 0x000000ff1600728c */ /* 0x000fe4000bfa5270 */
[----:B-----5:R-:W-:Y:S02]  /*17a0*/  ULEA UR31, UR31, UR9, 0x18 ;  /* 0x000000091f1f7291 */ /* 0x020fe4000f8ec0ff */
[----:B--2---:R-:W-:Y:S02]  /*17b0*/  UISETP.NE.AND UP6, UPT, UR33, URZ, UPT ;  /* 0x000000ff2100728c */ /* 0x004fe4000bfc5270 */
[----:B----4-:R-:W-:-:S12]  /*17c0*/  UP2UR UR8, UPR, URZ, 0x1 ;  /* 0x00000001ff087883 */ /* 0x010fd80008000000 */
.L_x_32:
[----:B------:R-:W-:Y:S01]  /*17d0*/  IMAD.U32 R3, RZ, RZ, UR34 ;  /* 0x00000022ff037e24 */ /* 0x000fe2000f8e00ff */
[C---:B------:R-:W-:Y:S01]  /*17e0*/  LEA.HI R0, R7.reuse, R7, RZ, 0x1 ;  /* 0x0000000707007211 */ /* 0x040fe200078f08ff */
[----:B------:R-:W-:Y:S01]  /*17f0*/  UIADD3 UR44, UP0, UPT, UR40, 0x40, URZ ;  /* 0x00000040282c7890 */ /* 0x000fe2000ff1e0ff */
[----:B------:R-:W-:Y:S01]  /*1800*/  R2UR UR8, R7 ;  /* 0x00000000070872ca */ /* 0x000fe200000e0000 */
[----:B------:R-:W-:Y:S01]  /*1810*/  UISETP.NE.AND UP1, UPT, UR34, URZ, UPT ;  /* 0x000000ff2200728c */ /* 0x000fe2000bf25270 */
[----:B------:R-:W-:Y:S01]  /*1820*/  IABS R3, R3 ;  /* 0x0000000300037213 */ /* 0x000fe20000000000 */
[----:B------:R-:W-:Y:S01]  /*1830*/  UIADD3.X UR45, UPT, UPT, URZ, UR41, URZ, UP0, !UPT ;  /* 0x00000029ff2d7290 */ /* 0x000fe200087fe4ff */
[----:B------:R-:W-:Y:S01]  /*1840*/  R2UR UR10, R0 ;  /* 0x00000000000a72ca */ /* 0x000fe200000e0000 */
[----:B------:R-:W-:Y:S01]  /*1850*/  UIADD3 UR42, UP0, UPT, UR40, 0x40, URZ ;  /* 0x00000040282a7890 */ /* 0x000fe2000ff1e0ff */
[----:B------:R-:W0:Y:S01]  /*1860*/  I2F.RP R10, R3 ;  /* 0x00000003000a7306 */ /* 0x000e220000209400 */
[----:B------:R-:W-:Y:S01]  /*1870*/  IABS R6, R4 ;  /* 0x0000000400067213 */ /* 0x000fe20000000000 */
[----:B------:R-:W-:Y:S01]  /*1880*/  UMOV UR21, URZ ;  /* 0x000000ff00157c82 */ /* 0x000fe20008000000 */
[----:B------:R-:W-:Y:S01]  /*1890*/  UIADD3.X UR43, UPT, UPT, URZ, UR41, URZ, UP0, !UPT ;  /* 0x00000029ff2b7290 */ /* 0x000fe200087fe4ff */
[----:B------:R-:W-:Y:S01]  /*18a0*/  R2UR UR12, R4 ;  /* 0x00000000040c72ca */ /* 0x000fe200000e0000 */
[----:B------:R-:W-:-:S06]  /*18b0*/  UMOV UR18, UR35 ;  /* 0x0000002300127c82 */ /* 0x000fcc0008000000 */
[----:B------:R-:W-:Y:S02]  /*18c0*/  ULOP3.LUT UR9, UR10, 0xfffffffe, URZ, 0xc0, !UPT ;  /* 0xfffffffe0a097892 */ /* 0x000fe4000f8ec0ff */
[----:B------:R-:W-:Y:S01]  /*18d0*/  USHF.R.U32.HI UR10, URZ, 0x1, UR10 ;  /* 0x00000001ff0a7899 */ /* 0x000fe2000801160a */
[----:B0-----:R-:W0:Y:S01]  /*18e0*/  MUFU.RCP R8, R10 ;  /* 0x0000000a00087308 */ /* 0x001e220000001000 */
[----:B------:R-:W-:Y:S02]  /*18f0*/  UISETP.NE.AND UP0, UPT, UR8, UR9, UPT ;  /* 0x000000090800728c */ /* 0x000fe4000bf05270 */
[----:B------:R-:W-:Y:S02]  /*1900*/  UIADD3 UR11, UPT, UPT, UR10, -0x1, URZ ;  /* 0xffffffff0a0b7890 */ /* 0x000fe4000fffe0ff */
[----:B------:R-:W-:-:S11]  /*1910*/  UISETP.LT.AND UP0, UPT, UR8, URZ, UP0 ;  /* 0x000000ff0800728c */ /* 0x000fd60008701270 */
[----:B------:R-:W-:Y:S01]  /*1920*/  @!UP0 UIADD3 UR11, UPT, UPT, UR10, URZ, URZ ;  /* 0x000000ff0a0b8290 */ /* 0x000fe2000fffe0ff */
[----:B0-----:R-:W-:-:S03]  /*1930*/  VIADD R8, R8, 0xffffffe ;  /* 0x0ffffffe08087836 */ /* 0x001fc60000000000 */
[----:B------:R-:W-:Y:S01]  /*1940*/  ULEA UR11, UR11, UR39, 0x1 ;  /* 0x000000270b0b7291 */ /* 0x000fe2000f8e08ff */
[----:B------:R0:W1:Y:S03]  /*1950*/  F2I.FTZ.U32.TRUNC.NTZ R9, R8 ;  /* 0x0000000800097305 */ /* 0x000066000021f000 */
[----:B------:R-:W-:Y:S01]  /*1960*/  USHF.L.U32 UR11, UR11, 0x7, URZ ;  /* 0x000000070b0b7899 */ /* 0x000fe200080006ff */
[----:B0-----:R-:W-:Y:S02]  /*1970*/  HFMA2 R8, -RZ, RZ, 0, 0 ;  /* 0x00000000ff087431 */ /* 0x001fe400000001ff */
[----:B-1----:R-:W-:-:S04]  /*1980*/  IMAD.MOV R0, RZ, RZ, -R9 ;  /* 0x000000ffff007224 */ /* 0x002fc800078e0a09 */
[----:B------:R-:W-:-:S04]  /*1990*/  IMAD R0, R0, R3, RZ ;  /* 0x0000000300007224 */ /* 0x000fc800078e02ff */
[----:B------:R-:W-:-:S06]  /*19a0*/  IMAD.HI.U32 R7, R9, R0, R8 ;  /* 0x0000000009077227 */ /* 0x000fcc00078e0008 */
[----:B------:R-:W-:-:S04]  /*19b0*/  IMAD.HI.U32 R7, R7, R6, RZ ;  /* 0x0000000607077227 */ /* 0x000fc800078e00ff */
[----:B------:R-:W-:-:S04]  /*19c0*/  IMAD.MOV R0, RZ, RZ, -R7 ;  /* 0x000000ffff007224 */ /* 0x000fc800078e0a07 */
[----:B------:R-:W-:-:S05]  /*19d0*/  IMAD R0, R3, R0, R6 ;  /* 0x0000000003007224 */ /* 0x000fca00078e0206 */
[----:B------:R-:W-:-:S13]  /*19e0*/  ISETP.GT.U32.AND P0, PT, R3, R0, PT ;  /* 0x000000000300720c */ /* 0x000fda0003f04070 */
[----:B------:R-:W-:Y:S01]  /*19f0*/  @!P0 IMAD.IADD R0, R0, 0x1, -R3 ;  /* 0x0000000100008824 */ /* 0x000fe200078e0a03 */
[----:B------:R-:W-:-:S04]  /*1a00*/  @!P0 IADD3 R7, PT, PT, R7, 0x1, RZ ;  /* 0x0000000107078810 */ /* 0x000fc80007ffe0ff */
[----:B------:R-:W-:Y:S01]  /*1a10*/  ISETP.GE.U32.AND P1, PT, R0, R3, PT ;  /* 0x000000030000720c */ /* 0x000fe20003f26070 */
[----:B------:R-:W-:Y:S01]  /*1a20*/  IMAD.U32 R3, RZ, RZ, UR33 ;  /* 0x00000021ff037e24 */ /* 0x000fe2000f8e00ff */
[----:B------:R-:W-:-:S04]  /*1a30*/  LOP3.LUT R0, R4, UR34, RZ, 0x3c, !PT ;  /* 0x0000002204007c12 */ /* 0x000fc8000f8e3cff */
[----:B------:R-:W-:Y:S02]  /*1a40*/  IABS R3, R3 ;  /* 0x0000000300037213 */ /* 0x000fe40000000000 */
[----:B------:R-:W-:Y:S02]  /*1a50*/  R2UR UR8, R0 ;  /* 0x00000000000872ca */ /* 0x000fe400000e0000 */
[----:B------:R-:W0:Y:S03]  /*1a60*/  I2F.RP R10, R3 ;  /* 0x00000003000a7306 */ /* 0x000e260000209400 */
[----:B------:R-:W-:-:S05]  /*1a70*/  @P1 VIADD R7, R7, 0x1 ;  /* 0x0000000107071836 */ /* 0x000fca0000000000 */
[----:B------:R-:W-:-:S03]  /*1a80*/  R2UR UR13, R7 ;  /* 0x00000000070d72ca */ /* 0x000fc600000e0000 */
[----:B------:R-:W-:Y:S01]  /*1a90*/  UISETP.GE.AND UP0, UPT, UR8, URZ, UPT ;  /* 0x000000ff0800728c */ /* 0x000fe2000bf06270 */
[----:B0-----:R-:W0:Y:S10]  /*1aa0*/  MUFU.RCP R8, R10 ;  /* 0x0000000a00087308 */ /* 0x001e340000001000 */
[----:B------:R-:W-:-:S02]  /*1ab0*/  @!UP0 UIADD3 UR13, UPT, UPT, -UR13, URZ, URZ ;  /* 0x000000ff0d0d8290 */ /* 0x000fc4000fffe1ff */
[----:B------:R-:W-:Y:S02]  /*1ac0*/  @!UP1 ULOP3.LUT UR13, URZ, UR34, URZ, 0x33, !UPT ;  /* 0x00000022ff0d9292 */ /* 0x000fe4000f8e33ff */
[----:B------:R-:W-:Y:S01]  /*1ad0*/  UPLOP3.LUT UP1, UPT, UPT, UPT, UPT, 0x80, 0x8 ;  /* 0x000000000008789c */ /* 0x000fe20003f2f070 */
[----:B0-----:R-:W-:-:S04]  /*1ae0*/  IADD3 R8, PT, PT, R8, 0xffffffe, RZ ;  /* 0x0ffffffe08087810 */ /* 0x001fc80007ffe0ff */
[----:B------:R-:W0:Y:S02]  /*1af0*/  F2I.FTZ.U32.TRUNC.NTZ R9, R8 ;  /* 0x0000000800097305 */ /* 0x000e24000021f000 */
[----:B0-----:R-:W-:Y:S02]  /*1b00*/  IMAD.MOV R0, RZ, RZ, -R9 ;  /* 0x000000ffff007224 */ /* 0x001fe400078e0a09 */
[----:B------:R-:W-:Y:S02]  /*1b10*/  IMAD.MOV.U32 R8, RZ, RZ, RZ ;  /* 0x000000ffff087224 */ /* 0x000fe400078e00ff */
[----:B------:R-:W-:-:S04]  /*1b20*/  IMAD R7, R0, R3, RZ ;  /* 0x0000000300077224 */ /* 0x000fc800078e02ff */
[----:B------:R-:W-:-:S06]  /*1b30*/  IMAD.HI.U32 R7, R9, R7, R8 ;  /* 0x0000000709077227 */ /* 0x000fcc00078e0008 */
[----:B------:R-:W-:-:S05]  /*1b40*/  IMAD.HI.U32 R7, R7, R6, RZ ;  /* 0x0000000607077227 */ /* 0x000fca00078e00ff */
[----:B------:R-:W-:-:S05]  /*1b50*/  IADD3 R0, PT, PT, -R7, RZ, RZ ;  /* 0x000000ff07007210 */ /* 0x000fca0007ffe1ff */
[----:B------:R-:W-:-:S05]  /*1b60*/  IMAD R0, R3, R0, R6 ;  /* 0x0000000003007224 */ /* 0x000fca00078e0206 */
[----:B------:R-:W-:-:S13]  /*1b70*/  ISETP.GT.U32.AND P0, PT, R3, R0, PT ;  /* 0x000000000300720c */ /* 0x000fda0003f04070 */
[----:B------:R-:W-:Y:S02]  /*1b80*/  @!P0 IMAD.IADD R0, R0, 0x1, -R3 ;  /* 0x0000000100008824 */ /* 0x000fe400078e0a03 */
[----:B------:R-:W-:-:S03]  /*1b90*/  @!P0 VIADD R7, R7, 0x1 ;  /* 0x0000000107078836 */ /* 0x000fc60000000000 */
[----:B------:R-:W-:Y:S02]  /*1ba0*/  ISETP.GE.U32.AND P1, PT, R0, R3, PT ;  /* 0x000000030000720c */ /* 0x000fe40003f26070 */
[----:B------:R-:W-:-:S04]  /*1bb0*/  LOP3.LUT R0, R4, UR33, RZ, 0x3c, !PT ;  /* 0x0000002104007c12 */ /* 0x000fc8000f8e3cff */
[----:B------:R-:W-:-:S07]  /*1bc0*/  R2UR UR8, R0 ;  /* 0x00000000000872ca */ /* 0x000fce00000e0000 */
[----:B------:R-:W-:-:S04]  /*1bd0*/  @P1 IADD3 R7, PT, PT, R7, 0x1, RZ ;  /* 0x0000000107071810 */ /* 0x000fc80007ffe0ff */
[----:B------:R-:W-:Y:S02]  /*1be0*/  R2UR UR20, R7 ;  /* 0x00000000071472ca */ /* 0x000fe400000e0000 */
[----:B------:R-:W-:Y:S02]  /*1bf0*/  UISETP.GE.AND UP0, UPT, UR8, URZ, UPT ;  /* 0x000000ff0800728c */ /* 0x000fe4000bf06270 */
[----:B------:R-:W-:-:S04]  /*1c00*/  UIADD3 UR8, UPT, UPT, -UR13, URZ, URZ ;  /* 0x000000ff0d087290 */ /* 0x000fc8000fffe1ff */
[----:B------:R-:W-:-:S05]  /*1c10*/  UIMAD UR12, UR34, UR8, UR12 ;  /* 0x00000008220c72a4 */ /* 0x000fca000f8e020c */
[----:B------:R-:W-:Y:S02]  /*1c20*/  @!UP0 UIADD3 UR20, UPT, UPT, -UR20, URZ, URZ ;  /* 0x000000ff14148290 */ /* 0x000fe4000fffe1ff */
[----:B------:R-:W-:-:S12]  /*1c30*/  @!UP6 ULOP3.LUT UR20, URZ, UR33, URZ, 0x33, !UPT ;  /* 0x00000021ff14e292 */ /* 0x000fd8000f8e33ff */
.L_x_24:
[----:B------:R-:W-:Y:S02]  /*1c40*/  USHF.L.U32 UR8, UR38, 0x1f, URZ ;  /* 0x0000001f26087899 */ /* 0x000fe400080006ff */
[----:B------:R-:W-:Y:S02]  /*1c50*/  ULEA UR9, UR18, UR32, 0x3 ;  /* 0x0000002012097291 */ /* 0x000fe4000f8e18ff */
[----:B------:R-:W-:Y:S02]  /*1c60*/  UIADD3 UR35, UPT, UPT, UR18, 0x1, URZ ;  /* 0x0000000112237890 */ /* 0x000fe4000fffe0ff */
[----:B01----:R-:W-:Y:S02]  /*1c70*/  MOV R0, UR8 ;  /* 0x0000000800007c02 */ /* 0x003fe40008000f00 */
[----:B------:R-:W-:-:S03]  /*1c80*/  UISETP.NE.AND UP0, UPT, UR35, 0x2, UPT ;  /* 0x000000022300788c */ /* 0x000fc6000bf05270 */
[----:B------:R-:W0:Y:S01]  /*1c90*/  SYNCS.PHASECHK.TRANS64.TRYWAIT P0, [UR9+0x10], R0 ;  /* 0x00001000ff0075a7 */ /* 0x000e220008001109 */
[----:B------:R-:W-:Y:S02]  /*1ca0*/  USEL UR35, UR35, URZ, UP0 ;  /* 0x000000ff23237287 */ /* 0x000fe40008000000 */
[----:B------:R-:W-:Y:S01]  /*1cb0*/  USEL UR17, URZ, 0x1, UP0 ;  /* 0x00000001ff117887 */ /* 0x000fe20008000000 */
[----:B0-----:R-:W-:Y:S11]  /*1cc0*/  @!P0 BRA `(.L_x_22) ;  /* 0x0000005c00588947 */ /* 0x001ff60003800000 */
.L_x_107:
[----:B------:R-:W-:Y:S05]  /*1cd0*/  BRA.U UP4, `(.L_x_23) ;  /* 0x00000001040c7547 */ /* 0x000fea000b800000 */
[----:B------:R-:W-:-:S13]  /*1ce0*/  ELECT P0, URZ, PT ;  /* 0x0000000000ff782f */ /* 0x000fda0003800000 */
[----:B0-----:R-:W-:-:S04]  /*1cf0*/  @P0 MOV R0, 0x10000 ;  /* 0x0001000000000802 */ /* 0x001fc80000000f00 */
[----:B------:R1:W-:Y:S03]  /*1d00*/  @P0 SYNCS.ARRIVE.TRANS64 RZ, [UR9], R0 ;  /* 0x00000000ffff09a7 */ /* 0x0003e60008000009 */
.L_x_23:
[----:B------:R-:W-:-:S13]  /*1d10*/  ELECT P0, URZ, PT ;  /* 0x0000000000ff782f */ /* 0x000fda0003800000 */
[----:B------:R-:W-:Y:S01]  /*1d20*/  @P0 R2UR.BROADCAST UR14, R5 ;  /* 0x00000000050e02ca */ /* 0x000fe200008e0000 */
[----:B------:R-:W-:Y:S01]  /*1d30*/  ULEA UR8, UR18, UR4, 0xf ;  /* 0x0000000412087291 */ /* 0x000fe2000f8e78ff */
[----:B------:R-:W-:-:S13]  /*1d40*/  ELECT P0, URZ, PT ;  /* 0x0000000000ff782f */ /* 0x000fda0003800000 */
[----:B------:R-:W-:Y:S01]  /*1d50*/  @P0 R2UR.BROADCAST UR18, R5 ;  /* 0x00000000051202ca */ /* 0x000fe200008e0000 */
[----:B------:R-:W-:Y:S01]  /*1d60*/  ULOP3.LUT UR9, UR9, 0xfefffff8, URZ, 0xc0, !UPT ;  /* 0xfefffff809097892 */ /* 0x000fe2000f8ec0ff */
[----:B------:R-:W-:Y:S01]  /*1d70*/  UMOV UR10, UR21 ;  /* 0x00000015000a7c82 */ /* 0x000fe20008000000 */
[----:B------:R-:W-:Y:S02]  /*1d80*/  UIADD3 UR46, UPT, UPT, UR8, 0x4000, URZ ;  /* 0x00004000082e7890 */ /* 0x000fe4000fffe0ff */
[----:B------:R-:W-:Y:S02]  /*1d90*/  UIADD3 UR21, UPT, UPT, UR21, 0x40, URZ ;  /* 0x0000004015157890 */ /* 0x000fe4000fffe0ff */
[----:B------:R-:W-:-:S03]  /*1da0*/  UPLOP3.LUT UP0, UPT, UPT, UPT, UP1, 0x80, 0x8 ;  /* 0x000000000008789c */ /* 0x000fc60003f0f010 */
[----:B------:R2:W-:Y:S01]  /*1db0*/  UTMALDG.5D.2CTA [UR8], [UR44], desc[URZ] ;  /* 0x0000ff082c0075b4 */ /* 0x0005e20008221000 */
[----:B------:R-:W-:Y:S02]  /*1dc0*/  ULOP3.LUT UR38, UR38, UR17, URZ, 0x3c, !UPT ;  /* 0x0000001126267292 */ /* 0x000fe4000f8e3cff */
[----:B------:R-:W-:Y:S01]  /*1dd0*/  UPLOP3.LUT UP1, UPT, UPT, UPT, UPT, 0x40, 0x4 ;  /* 0x000000000004789c */ /* 0x000fe20003f2e870 */
[----:B--2---:R-:W-:Y:S01]  /*1de0*/  UMOV UR8, UR46 ;  /* 0x0000002e00087c82 */ /* 0x004fe20008000000 */
[----:B------:R-:W-:Y:S01]  /*1df0*/  UMOV UR10, UR21 ;  /* 0x00000015000a7c82 */ /* 0x000fe20008000000 */
[----:B------:R-:W-:Y:S01]  /*1e00*/  UMOV UR14, UR18 ;  /* 0x00000012000e7c82 */ /* 0x000fe20008000000 */
[----:B------:R-:W-:Y:S01]  /*1e10*/  UMOV UR21, 0x80 ;  /* 0x0000008000157882 */ /* 0x000fe20000000000 */
[----:B------:R2:W-:Y:S01]  /*1e20*/  UTMALDG.5D.2CTA [UR8], [UR42], desc[URZ] ;  /* 0x0000ff082a0075b4 */ /* 0x0005e20008221000 */
[----:B------:R-:W-:Y:S01]  /*1e30*/  UMOV UR18, UR35 ;  /* 0x0000002300127c82 */ /* 0x000fe20008000000 */
[----:B--2---:R-:W-:Y:S05]  /*1e40*/  BRA.U UP0, `(.L_x_24) ;  /* 0xfffffffd007c7547 */ /* 0x004fea000b83ffff */
[----:B------:R-:W-:Y:S01]  /*1e50*/  UIADD3 UR46, UP0, UPT, UR40, 0x100, URZ ;  /* 0x00000100282e7890 */ /* 0x000fe2000ff1e0ff */
[----:B------:R-:W-:Y:S01]  /*1e60*/  UMOV UR18, URZ ;  /* 0x000000ff00127c82 */ /* 0x000fe20008000000 */
[----:B------:R-:W-:Y:S02]  /*1e70*/  UPLOP3.LUT UP1, UPT, UPT, UPT, UPT, 0x80, 0x8 ;  /* 0x000000000008789c */ /* 0x000fe40003f2f070 */
[----:B------:R-:W-:Y:S02]  /*1e80*/  UIADD3.X UR47, UPT, UPT, URZ, UR41, URZ, UP0, !UPT ;  /* 0x00000029ff2f7290 */ /* 0x000fe400087fe4ff */
[----:B------:R-:W-:-:S04]  /*1e90*/  UIADD3 UR44, UP0, UPT, UR40, 0x100, URZ ;  /* 0x00000100282c7890 */ /* 0x000fc8000ff1e0ff */
[----:B------:R-:W-:-:S12]  /*1ea0*/  UIADD3.X UR45, UPT, UPT, URZ, UR41, URZ, UP0, !UPT ;  /* 0x00000029ff2d7290 */ /* 0x000fd800087fe4ff */
.L_x_27:
        /* <DEDUP_REMOVED lines=9> */
.L_x_109:
[----:B------:R-:W-:Y:S05]  /*1f40*/  BRA.U UP3, `(.L_x_26) ;  /* 0x00000001030c7547 */ /* 0x000fea000b800000 */
[----:B------:R-:W-:-:S13]  /*1f50*/  ELECT P0, URZ, PT ;  /* 0x0000000000ff782f */ /* 0x000fda0003800000 */
[----:B0-----:R-:W-:-:S04]  /*1f60*/  @P0 MOV R0, 0x8000 ;  /* 0x0000800000000802 */ /* 0x001fc80000000f00 */
[----:B------:R1:W-:Y:S03]  /*1f70*/  @P0 SYNCS.ARRIVE.TRANS64 RZ, [UR17+0x20], R0 ;  /* 0x00002000ffff09a7 */ /* 0x0003e60008000011 */
.L_x_26:
[----:B------:R-:W-:-:S13]  /*1f80*/  ELECT P0, URZ, PT ;  /* 0x0000000000ff782f */ /* 0x000fda0003800000 */
[----:B------:R-:W-:Y:S01]  /*1f90*/  @P0 R2UR.BROADCAST UR21, R5 ;  /* 0x00000000051502ca */ /* 0x000fe200008e0000 */
[----:B------:R-:W-:Y:S02]  /*1fa0*/  ULEA UR8, UR16, UR4, 0xe ;  /* 0x0000000410087291 */ /* 0x000fe4000f8e70ff */
[----:B------:R-:W-:Y:S01]  /*1fb0*/  UIADD3 UR17, UPT, UPT, UR17, 0x20, URZ ;  /* 0x0000002011117890 */ /* 0x000fe2000fffe0ff */
[----:B------:R-:W-:-:S13]  /*1fc0*/  ELECT P0, URZ, PT ;  /* 0x0000000000ff782f */ /* 0x000fda0003800000 */
[----:B------:R-:W-:Y:S01]  /*1fd0*/  @P0 R2UR.BROADCAST UR13, R5 ;  /* 0x00000000050d02ca */ /* 0x000fe200008e0000 */
[----:B------:R-:W-:Y:S02]  /*1fe0*/  UIADD3 UR16, UPT, UPT, UR8, 0x10000, URZ ;  /* 0x0001000008107890 */ /* 0x000fe4000fffe0ff */
[----:B------:R-:W-:Y:S02]  /*1ff0*/  ULOP3.LUT UR17, UR17, 0xfefffff8, URZ, 0xc0, !UPT ;  /* 0xfefffff811117892 */ /* 0x000fe4000f8ec0ff */
[----:B------:R-:W-:Y:S02]  /*2000*/  UIADD3 UR10, UPT, UPT, UR18, 0x40, URZ ;  /* 0x00000040120a7890 */ /* 0x000fe4000fffe0ff */
[----:B------:R-:W-:Y:S01]  /*2010*/  UIADD3 UR8, UPT, UPT, UR8, 0x12000, URZ ;  /* 0x0001200008087890 */ /* 0x000fe2000fffe0ff */
[----:B------:R-:W-:Y:S01]  /*2020*/  UMOV UR11, UR19 ;  /* 0x00000013000b7c82 */ /* 0x000fe20008000000 */
[----:B------:R-:W-:Y:S01]  /*2030*/  UMOV UR12, UR20 ;  /* 0x00000014000c7c82 */ /* 0x000fe20008000000 */
[----:B------:R-:W-:-:S02]  /*2040*/  UMOV UR9, UR17 ;  /* 0x0000001100097c82 */ /* 0x000fc40008000000 */
[----:B------:R2:W-:Y:S01]  /*2050*/  UTMALDG.4D.2CTA [UR16], [UR46], desc[URZ] ;  /* 0x0000ff102e0075b4 */ /* 0x0005e20008219000 */
[----:B------:R-:W-:Y:S02]  /*2060*/  UPLOP3.LUT UP0, UPT, UPT, UPT, UP1, 0x80, 0x8 ;  /* 0x000000000008789c */ /* 0x000fe40003f0f010 */
[----:B------:R-:W-:Y:S02]  /*2070*/  ULOP3.LUT UR37, UR37, UR42, URZ, 0x3c, !UPT ;  /* 0x0000002a25257292 */ /* 0x000fe4000f8e3cff */
[----:B------:R-:W-:Y:S01]  /*2080*/  UPLOP3.LUT UP1, UPT, UPT, UPT, UPT, 0x40, 0x4 ;  /* 0x000000000004789c */ /* 0x000fe20003f2e870 */
[----:B------:R3:W-:Y:S01]  /*2090*/  UTMALDG.4D.2CTA [UR8], [UR44], desc[URZ] ;  /* 0x0000ff082c0075b4 */ /* 0x0007e20008219000 */
[----:B--2---:R-:W-:Y:S01]  /*20a0*/  UMOV UR16, UR14 ;  /* 0x0000000e00107c82 */ /* 0x004fe20008000000 */
[----:B------:R-:W-:Y:S02]  /*20b0*/  UMOV UR18, 0x80 ;  /* 0x0000008000127882 */ /* 0x000fe40000000000 */
[----:B---3--:R-:W-:Y:S06]  /*20c0*/  BRA.U UP0, `(.L_x_27) ;  /* 0xfffffffd00787547 */ /* 0x008fec000b83ffff */
[----:B------:R-:W2:Y:S01]  /*20d0*/  LDCU UR9, c[0x0][0x5d0] ;  /* 0x0000ba00ff0977ac */ /* 0x000ea20008000800 */
[----:B------:R-:W-:Y:S01]  /*20e0*/  UIADD3 UR20, UP0, UPT, UR40, 0x1c0, URZ ;  /* 0x000001c028147890 */ /* 0x000fe2000ff1e0ff */
[----:B------:R-:W-:Y:S01]  /*20f0*/  UMOV UR18, URZ ;  /* 0x000000ff00127c82 */ /* 0x000fe20008000000 */
[----:B------:R-:W-:Y:S02]  /*2100*/  UMOV UR11, 0xffffff80 ;  /* 0xffffff80000b7882 */ /* 0x000fe40000000000 */
[----:B------:R-:W-:Y:S02]  /*2110*/  UIADD3.X UR21, UPT, UPT, URZ, UR41, URZ, UP0, !UPT ;  /* 0x00000029ff157290 */ /* 0x000fe400087fe4ff */
[----:B------:R-:W-:Y:S01]  /*2120*/  UPLOP3.LUT UP1, UPT, UPT, UPT, UPT, 0x80, 0x8 ;  /* 0x000000000008789c */ /* 0x000fe20003f2f070 */
[----:B--2---:R-:W-:-:S05]  /*2130*/  IMAD.U32 R6, RZ, RZ, UR9 ;  /* 0x00000009ff067e24 */ /* 0x004fca000f8e00ff */
[----:B------:R-:W-:-:S04]  /*2140*/  IABS R6, R6 ;  /* 0x0000000600067213 */ /* 0x000fc80000000000 */
[----:B------:R-:W2:Y:S08]  /*2150*/  I2F.RP R10, R6 ;  /* 0x00000006000a7306 */ /* 0x000eb00000209400 */
[----:B--2---:R-:W2:Y:S02]  /*2160*/  MUFU.RCP R8, R10 ;  /* 0x0000000a00087308 */ /* 0x004ea40000001000 */
[----:B--2---:R-:W-:-:S06]  /*2170*/  VIADD R8, R8, 0xffffffe ;  /* 0x0ffffffe08087836 */ /* 0x004fcc0000000000 */
[----:B------:R-:W2:Y:S02]  /*2180*/  F2I.FTZ.U32.TRUNC.NTZ R9, R8 ;  /* 0x0000000800097305 */ /* 0x000ea4000021f000 */
[----:B012---:R-:W-:Y:S01]  /*2190*/  IADD3 R0, PT, PT, RZ, -R9, RZ ;  /* 0x80000009ff007210 */ /* 0x007fe20007ffe0ff */
[----:B------:R-:W-:-:S04]  /*21a0*/  IMAD.MOV.U32 R8, RZ, RZ, RZ ;  /* 0x000000ffff087224 */ /* 0x000fc800078e00ff */
[----:B------:R-:W-:Y:S01]  /*21b0*/  IMAD R3, R0, R6, RZ ;  /* 0x0000000600037224 */ /* 0x000fe200078e02ff */
[----:B------:R-:W-:Y:S02]  /*21c0*/  IABS R0, R4 ;  /* 0x0000000400007213 */ /* 0x000fe40000000000 */
[----:B------:R-:W-:Y:S01]  /*21d0*/  LOP3.LUT R4, R4, UR9, RZ, 0x3c, !PT ;  /* 0x0000000904047c12 */ /* 0x000fe2000f8e3cff */
[----:B------:R-:W-:-:S03]  /*21e0*/  IMAD.HI.U32 R3, R9, R3, R8 ;  /* 0x0000000309037227 */ /* 0x000fc600078e0008 */
[----:B------:R-:W-:-:S03]  /*21f0*/  R2UR UR8, R4 ;  /* 0x00000000040872ca */ /* 0x000fc600000e0000 */
[----:B------:R-:W-:-:S05]  /*2200*/  IMAD.HI.U32 R7, R3, R0, RZ ;  /* 0x0000000003077227 */ /* 0x000fca00078e00ff */
[----:B------:R-:W-:-:S05]  /*2210*/  IADD3 R3, PT, PT, -R7, RZ, RZ ;  /* 0x000000ff07037210 */ /* 0x000fca0007ffe1ff */
[----:B------:R-:W-:Y:S01]  /*2220*/  IMAD R3, R6, R3, R0 ;  /* 0x0000000306037224 */ /* 0x000fe200078e0200 */
[----:B------:R-:W-:-:S04]  /*2230*/  UISETP.GE.AND UP0, UPT, UR8, URZ, UPT ;  /* 0x000000ff0800728c */ /* 0x000fc8000bf06270 */
[----:B------:R-:W-:-:S13]  /*2240*/  ISETP.GT.U32.AND P0, PT, R6, R3, PT ;  /* 0x000000030600720c */ /* 0x000fda0003f04070 */
[----:B------:R-:W-:Y:S01]  /*2250*/  @!P0 IMAD.IADD R3, R3, 0x1, -R6 ;  /* 0x0000000103038824 */ /* 0x000fe200078e0a06 */
[----:B------:R-:W-:-:S04]  /*2260*/  @!P0 IADD3 R7, PT, PT, R7, 0x1, RZ ;  /* 0x0000000107078810 */ /* 0x000fc80007ffe0ff */
[----:B------:R-:W-:-:S13]  /*2270*/  ISETP.GE.U32.AND P1, PT, R3, R6, PT ;  /* 0x000000060300720c */ /* 0x000fda0003f26070 */
[----:B------:R-:W-:-:S05]  /*2280*/  @P1 VIADD R7, R7, 0x1 ;  /* 0x0000000107071836 */ /* 0x000fca0000000000 */
[----:B------:R-:W-:-:S13]  /*2290*/  R2UR UR12, R7 ;  /* 0x00000000070c72ca */ /* 0x000fda00000e0000 */
[----:B------:R-:W-:Y:S02]  /*22a0*/  @!UP0 UIADD3 UR12, UPT, UPT, -UR12, URZ, URZ ;  /* 0x000000ff0c0c8290 */ /* 0x000fe4000fffe1ff */
[----:B------:R-:W-:-:S11]  /*22b0*/  UISETP.NE.AND UP0, UPT, UR9, URZ, UPT ;  /* 0x000000ff0900728c */ /* 0x000fd6000bf05270 */
[----:B------:R-:W-:-:S12]  /*22c0*/  @!UP0 ULOP3.LUT UR12, URZ, UR9, URZ, 0x33, !UPT ;  /* 0x00000009ff0c8292 */ /* 0x000fd8000f8e33ff */
.L_x_30:
        /* <DEDUP_REMOVED lines=9> */
.L_x_111:
[----:B------:R-:W-:Y:S05]  /*2360*/  BRA.U UP2, `(.L_x_29) ;  /* 0x00000001020c7547 */ /* 0x000fea000b800000 */
[----:B------:R-:W-:-:S13]  /*2370*/  ELECT P0, URZ, PT ;  /* 0x0000000000ff782f */ /* 0x000fda0003800000 */
[----:B0-----:R-:W-:-:S04]  /*2380*/  @P0 MOV R0, 0x8000 ;  /* 0x0000800000000802 */ /* 0x001fc80000000f00 */
[----:B------:R1:W-:Y:S03]  /*2390*/  @P0 SYNCS.ARRIVE.TRANS64 RZ, [UR9+0x20], R0 ;  /* 0x00002000ffff09a7 */ /* 0x0003e60008000009 */
.L_x_29:
[----:B------:R-:W-:-:S13]  /*23a0*/  ELECT P0, URZ, PT ;  /* 0x0000000000ff782f */ /* 0x000fda0003800000 */
[----:B------:R-:W-:Y:S01]  /*23b0*/  @P0 R2UR.BROADCAST UR13, R5 ;  /* 0x00000000050d02ca */ /* 0x000fe200008e0000 */
[----:B------:R-:W-:Y:S02]  /*23c0*/  ULEA UR8, UR14, UR4, 0xe ;  /* 0x000000040e087291 */ /* 0x000fe4000f8e70ff */
[----:B------:R-:W-:Y:S02]  /*23d0*/  UIADD3 UR9, UPT, UPT, UR9, 0x20, URZ ;  /* 0x0000002009097890 */ /* 0x000fe4000fffe0ff */
[----:B------:R-:W-:Y:S02]  /*23e0*/  UIADD3 UR10, UPT, UPT, UR19, UR18, URZ ;  /* 0x00000012130a7290 */ /* 0x000fe4000fffe0ff */
[----:B------:R-:W-:Y:S02]  /*23f0*/  UIADD3 UR8, UPT, UPT, UR8, 0x20000, URZ ;  /* 0x0002000008087890 */ /* 0x000fe4000fffe0ff */
[----:B------:R-:W-:Y:S02]  /*2400*/  ULOP3.LUT UR9, UR9, 0xfefffff8, URZ, 0xc0, !UPT ;  /* 0xfefffff809097892 */ /* 0x000fe4000f8ec0ff */
[----:B------:R-:W-:-:S02]  /*2410*/  UPLOP3.LUT UP0, UPT, UPT, UPT, UP1, 0x80, 0x8 ;  /* 0x000000000008789c */ /* 0x000fc40003f0f010 */
[----:B------:R-:W-:Y:S01]  /*2420*/  ULOP3.LUT UR37, UR37, UR17, URZ, 0x3c, !UPT ;  /* 0x0000001125257292 */ /* 0x000fe2000f8e3cff */
[----:B------:R-:W-:Y:S01]  /*2430*/  UMOV UR18, 0x80 ;  /* 0x0000008000127882 */ /* 0x000fe20000000000 */
[----:B------:R-:W-:Y:S01]  /*2440*/  UMOV UR14, UR16 ;  /* 0x00000010000e7c82 */ /* 0x000fe20008000000 */
[----:B------:R-:W-:Y:S02]  /*2450*/  UPLOP3.LUT UP1, UPT, UPT, UPT, UPT, 0x40, 0x4 ;  /* 0x000000000004789c */ /* 0x000fe40003f2e870 */
[----:B------:R2:W-:Y:S02]  /*2460*/  UTMALDG.4D.2CTA [UR8], [UR20], desc[URZ] ;  /* 0x0000ff08140075b4 */ /* 0x0005e40008219000 */
[----:B--2---:R-:W-:Y:S07]  /*2470*/  BRA.U UP0, `(.L_x_30) ;  /* 0xfffffffd00947547 */ /* 0x004fee000b83ffff */
[----:B------:R-:W2:Y:S01]  /*2480*/  LDL.LU R14, [R1] ;  /* 0x00000000010e7983 */ /* 0x000ea20000300800 */
[----:B0-----:R-:W0:Y:S08]  /*2490*/  LDC R7, c[0x0][0x664] ;  /* 0x00019900ff077b82 */ /* 0x001e300000000800 */
[----:B------:R-:W3:Y:S01]  /*24a0*/  LDC R4, c[0x0][0x668] ;  /* 0x00019a00ff047b82 */ /* 0x000ee20000000800 */
[----:B0-----:R-:W-:-:S04]  /*24b0*/  IABS R5, R7 ;  /* 0x0000000700057213 */ /* 0x001fc80000000000 */
[----:B------:R-:W0:Y:S01]  /*24c0*/  I2F.RP R6, R5 ;  /* 0x0000000500067306 */ /* 0x000e220000209400 */
[----:B---3--:R-:W-:-:S07]  /*24d0*/  IABS R3, R4 ;  /* 0x0000000400037213 */ /* 0x008fce0000000000 */
[----:B0-----:R-:W0:Y:S02]  /*24e0*/  MUFU.RCP R10, R6 ;  /* 0x00000006000a7308 */ /* 0x001e240000001000 */
[----:B0-----:R-:W-:-:S06]  /*24f0*/  VIADD R10, R10, 0xffffffe ;  /* 0x0ffffffe0a0a7836 */ /* 0x001fcc0000000000 */
[----:B------:R-:W0:Y:S02]  /*2500*/  F2I.FTZ.U32.TRUNC.NTZ R11, R10 ;  /* 0x0000000a000b7305 */ /* 0x000e24000021f000 */
[--C-:B01----:R-:W-:Y:S02]  /*2510*/  IMAD.MOV R0, RZ, RZ, -R11.reuse ;  /* 0x000000ffff007224 */ /* 0x103fe400078e0a0b */
[----:B------:R-:W-:Y:S02]  /*2520*/  IMAD.MOV.U32 R10, RZ, RZ, RZ ;  /* 0x000000ffff0a7224 */ /* 0x000fe400078e00ff */
[----:B------:R-:W-:Y:S02]  /*2530*/  IMAD R9, R0, R5, RZ ;  /* 0x0000000500097224 */ /* 0x000fe400078e02ff */
[----:B------:R-:W0:Y:S02]  /*2540*/  I2F.RP R0, R3 ;  /* 0x0000000300007306 */ /* 0x000e240000209400 */
[----:B------:R-:W-:-:S06]  /*2550*/  IMAD.HI.U32 R9, R11, R9, R10 ;  /* 0x000000090b097227 */ /* 0x000fcc00078e000a */
[----:B0-----:R-:W0:Y:S02]  /*2560*/  MUFU.RCP R0, R0 ;  /* 0x0000000000007308 */ /* 0x001e240000001000 */
[----:B0-----:R-:W-:-:S06]  /*2570*/  VIADD R10, R0, 0xffffffe ;  /* 0x0ffffffe000a7836 */ /* 0x001fcc0000000000 */
[----:B------:R-:W0:Y:S02]  /*2580*/  F2I.FTZ.U32.TRUNC.NTZ R11, R10 ;  /* 0x0000000a000b7305 */ /* 0x000e24000021f000 */
[----:B0-----:R-:W-:Y:S02]  /*2590*/  IMAD.MOV R0, RZ, RZ, -R11 ;  /* 0x000000ffff007224 */ /* 0x001fe400078e0a0b */
[----:B------:R-:W-:Y:S01]  /*25a0*/  IMAD.MOV.U32 R10, RZ, RZ, RZ ;  /* 0x000000ffff0a7224 */ /* 0x000fe200078e00ff */
[----:B--2---:R-:W-:-:S04]  /*25b0*/  IADD3 R14, PT, PT, R14, UR36, RZ ;  /* 0x000000240e0e7c10 */ /* 0x004fc8000fffe0ff */
[----:B------:R-:W-:Y:S01]  /*25c0*/  IABS R8, R14 ;  /* 0x0000000e00087213 */ /* 0x000fe20000000000 */
[----:B------:R0:W-:Y:S04]  /*25d0*/  STL [R1], R14 ;  /* 0x0000000e01007387 */ /* 0x0001e80000100800 */
[----:B------:R-:W-:-:S04]  /*25e0*/  IMAD.HI.U32 R9, R9, R8, RZ ;  /* 0x0000000809097227 */ /* 0x000fc800078e00ff */
[----:B------:R-:W-:-:S04]  /*25f0*/  IMAD.MOV R6, RZ, RZ, -R9 ;  /* 0x000000ffff067224 */ /* 0x000fc800078e0a09 */
[----:B------:R-:W-:-:S05]  /*2600*/  IMAD R6, R5, R6, R8 ;  /* 0x0000000605067224 */ /* 0x000fca00078e0208 */
[----:B------:R-:W-:-:S13]  /*2610*/  ISETP.GT.U32.AND P0, PT, R5, R6, PT ;  /* 0x000000060500720c */ /* 0x000fda0003f04070 */
[-C--:B------:R-:W-:Y:S01]  /*2620*/  @!P0 IADD3 R6, PT, PT, R6, -R5.reuse, RZ ;  /* 0x8000000506068210 */ /* 0x080fe20007ffe0ff */
[----:B------:R-:W-:Y:S01]  /*2630*/  @!P0 VIADD R9, R9, 0x1 ;  /* 0x0000000109098836 */ /* 0x000fe20000000000 */
[----:B------:R-:W-:Y:S02]  /*2640*/  ISETP.NE.AND P0, PT, R7, RZ, PT ;  /* 0x000000ff0700720c */ /* 0x000fe40003f05270 */
[----:B------:R-:W-:Y:S02]  /*2650*/  ISETP.GE.U32.AND P2, PT, R6, R5, PT ;  /* 0x000000050600720c */ /* 0x000fe40003f46070 */
[----:B------:R-:W-:-:S04]  /*2660*/  LOP3.LUT R5, R14, R7, RZ, 0x3c, !PT ;  /* 0x000000070e057212 */ /* 0x000fc800078e3cff */
[----:B------:R-:W-:Y:S01]  /*2670*/  ISETP.GE.AND P1, PT, R5, RZ, PT ;  /* 0x000000ff0500720c */ /* 0x000fe20003f26270 */
[----:B------:R-:W-:-:S04]  /*2680*/  IMAD R5, R0, R3, RZ ;  /* 0x0000000300057224 */ /* 0x000fc800078e02ff */
[----:B------:R-:W-:Y:S02]  /*2690*/  IMAD.HI.U32 R5, R11, R5, R10 ;  /* 0x000000050b057227 */ /* 0x000fe400078e000a */
[----:B------:R-:W-:-:S06]  /*26a0*/  @P2 IADD3 R9, PT, PT, R9, 0x1, RZ ;  /* 0x0000000109092810 */ /* 0x000fcc0007ffe0ff */
[----:B------:R-:W-:Y:S02]  /*26b0*/  @!P1 IADD3 R9, PT, PT, -R9, RZ, RZ ;  /* 0x000000ff09099210 */ /* 0x000fe40007ffe1ff */
[----:B------:R-:W-:-:S04]  /*26c0*/  @!P0 LOP3.LUT R9, RZ, R7, RZ, 0x33, !PT ;  /* 0x00000007ff098212 */ /* 0x000fc800078e33ff */
[----:B------:R-:W-:Y:S02]  /*26d0*/  IABS R0, R9 ;  /* 0x0000000900007213 */ /* 0x000fe40000000000 */
[C---:B------:R-:W-:Y:S02]  /*26e0*/  ISETP.GE.AND P1, PT, R9.reuse, RZ, PT ;  /* 0x000000ff0900720c */ /* 0x040fe40003f26270 */
[----:B------:R-:W-:Y:S01]  /*26f0*/  IADD3 R6, PT, PT, -R9, RZ, RZ ;  /* 0x000000ff09067210 */ /* 0x000fe20007ffe1ff */
[----:B------:R-:W-:-:S04]  /*2700*/  IMAD.HI.U32 R5, R5, R0, RZ ;  /* 0x0000000005057227 */ /* 0x000fc800078e00ff */
[----:B------:R-:W-:Y:S01]  /*2710*/  IMAD R7, R7, R6, R14 ;  /* 0x0000000607077224 */ /* 0x000fe200078e020e */
[----:B------:R-:W-:-:S05]  /*2720*/  IADD3 R5, PT, PT, -R5, RZ, RZ ;  /* 0x000000ff05057210 */ /* 0x000fca0007ffe1ff */
[----:B------:R-:W-:Y:S02]  /*2730*/  IMAD R0, R3, R5, R0 ;  /* 0x0000000503007224 */ /* 0x000fe400078e0200 */
[----:B------:R-:W-:-:S03]  /*2740*/  IMAD.MOV.U32 R5, RZ, RZ, RZ ;  /* 0x000000ffff057224 */ /* 0x000fc600078e00ff */
[----:B------:R-:W-:-:S13]  /*2750*/  ISETP.GT.U32.AND P0, PT, R3, R0, PT ;  /* 0x000000000300720c */ /* 0x000fda0003f04070 */
[----:B------:R-:W-:Y:S01]  /*2760*/  @!P0 IMAD.IADD R0, R0, 0x1, -R3 ;  /* 0x0000000100008824 */ /* 0x000fe200078e0a03 */
[----:B------:R-:W-:-:S04]  /*2770*/  ISETP.NE.AND P0, PT, R4, RZ, PT ;  /* 0x000000ff0400720c */ /* 0x000fc80003f05270 */
[----:B------:R-:W-:-:S13]  /*2780*/  ISETP.GT.U32.AND P2, PT, R3, R0, PT ;  /* 0x000000000300720c */ /* 0x000fda0003f44070 */
[----:B------:R-:W-:-:S05]  /*2790*/  @!P2 IADD3 R0, PT, PT, R0, -R3, RZ ;  /* 0x800000030000a210 */ /* 0x000fca0007ffe0ff */
[----:B------:R-:W-:Y:S01]  /*27a0*/  @!P1 IMAD.MOV R0, RZ, RZ, -R0 ;  /* 0x000000ffff009224 */ /* 0x000fe200078e0a00 */
[----:B------:R-:W-:-:S04]  /*27b0*/  @!P0 LOP3.LUT R0, RZ, R4, RZ, 0x33, !PT ;  /* 0x00000004ff008212 */ /* 0x000fc800078e33ff */
[----:B------:R-:W-:Y:S01]  /*27c0*/  MOV R4, R0 ;  /* 0x0000000000047202 */ /* 0x000fe20000000f00 */
[----:B0-----:R-:W-:Y:S06]  /*27d0*/  BRA.U !UP5, `(.L_x_31) ;  /* 0x000000010dbc7547 */ /* 0x001fec000b800000 */
[----:B------:R-:W-:Y:S01]  /*27e0*/  IABS R10, UR22 ;  /* 0x00000016000a7c13 */ /* 0x000fe20008000000 */
[----:B------:R-:W0:Y:S01]  /*27f0*/  LDC R6, c[0x0][0x66c] ;  /* 0x00019b00ff067b82 */ /* 0x000e220000000800 */
[----:B------:R-:W-:Y:S02]  /*2800*/  IABS R8, R14 ;  /* 0x0000000e00087213 */ /* 0x000fe40000000000 */
[----:B------:R-:W1:Y:S08]  /*2810*/  I2F.RP R0, R10 ;  /* 0x0000000a00007306 */ /* 0x000e700000209400 */
[----:B-1----:R-:W1:Y:S01]  /*2820*/  MUFU.RCP R12, R0 ;  /* 0x00000000000c7308 */ /* 0x002e620000001000 */
[----:B0-----:R-:W-:-:S07]  /*2830*/  IABS R5, R6 ;  /* 0x0000000600057213 */ /* 0x001fce0000000000 */
[----:B------:R-:W0:Y:S01]  /*2840*/  I2F.RP R3, R5 ;  /* 0x0000000500037306 */ /* 0x000e220000209400 */
[----:B-1----:R-:W-:Y:S01]  /*2850*/  VIADD R12, R12, 0xffffffe ;  /* 0x0ffffffe0c0c7836 */ /* 0x002fe20000000000 */
[----:B------:R-:W-:-:S06]  /*2860*/  IABS R0, UR22 ;  /* 0x0000001600007c13 */ /* 0x000fcc0008000000 */
[----:B------:R-:W1:Y:S01]  /*2870*/  F2I.FTZ.U32.TRUNC.NTZ R13, R12 ;  /* 0x0000000c000d7305 */ /* 0x000e62000021f000 */
[----:B------:R-:W-:-:S07]  /*2880*/  IADD3 R0, PT, PT, RZ, -R0, RZ ;  /* 0x80000000ff007210 */ /* 0x000fce0007ffe0ff */
[----:B0-----:R-:W0:Y:S01]  /*2890*/  MUFU.RCP R3, R3 ;  /* 0x0000000300037308 */ /* 0x001e220000001000 */
[----:B-1----:R-:W-:Y:S02]  /*28a0*/  IMAD.MOV R9, RZ, RZ, -R13 ;  /* 0x000000ffff097224 */ /* 0x002fe400078e0a0d */
[----:B------:R-:W-:Y:S02]  /*28b0*/  IMAD.MOV.U32 R12, RZ, RZ, RZ ;  /* 0x000000ffff0c7224 */ /* 0x000fe400078e00ff */
[----:B------:R-:W-:-:S04]  /*28c0*/  IMAD R9, R9, R10, RZ ;  /* 0x0000000a09097224 */ /* 0x000fc800078e02ff */
[----:B------:R-:W-:-:S04]  /*28d0*/  IMAD.HI.U32 R9, R13, R9, R12 ;  /* 0x000000090d097227 */ /* 0x000fc800078e000c */
[----:B0-----:R-:W-:Y:S02]  /*28e0*/  VIADD R12, R3, 0xffffffe ;  /* 0x0ffffffe030c7836 */ /* 0x001fe40000000000 */
[----:B------:R-:W-:Y:S02]  /*28f0*/  IMAD.HI.U32 R9, R9, R8, RZ ;  /* 0x0000000809097227 */ /* 0x000fe400078e00ff */
[----:B------:R-:W0:Y:S02]  /*2900*/  F2I.FTZ.U32.TRUNC.NTZ R13, R12 ;  /* 0x0000000c000d7305 */ /* 0x000e24000021f000 */
[----:B------:R-:W-:Y:S01]  /*2910*/  IMAD R11, R9, R0, R8 ;  /* 0x00000000090b7224 */ /* 0x000fe200078e0208 */
[----:B------:R-:W-:-:S04]  /*2920*/  LOP3.LUT R0, R14, UR22, RZ, 0x3c, !PT ;  /* 0x000000160e007c12 */ /* 0x000fc8000f8e3cff */
[----:B------:R-:W-:Y:S02]  /*2930*/  ISETP.GT.U32.AND P0, PT, R10, R11, PT ;  /* 0x0000000b0a00720c */ /* 0x000fe40003f04070 */
[----:B------:R-:W-:Y:S01]  /*2940*/  ISETP.GE.AND P1, PT, R0, RZ, PT ;  /* 0x000000ff0000720c */ /* 0x000fe20003f26270 */
[----:B0-----:R-:W-:Y:S02]  /*2950*/  IMAD.MOV R0, RZ, RZ, -R13 ;  /* 0x000000ffff007224 */ /* 0x001fe400078e0a0d */
[----:B------:R-:W-:Y:S02]  /*2960*/  IMAD.MOV.U32 R12, RZ, RZ, RZ ;  /* 0x000000ffff0c7224 */ /* 0x000fe400078e00ff */
[----:B------:R-:W-:-:S06]  /*2970*/  IMAD R3, R0, R5, RZ ;  /* 0x0000000500037224 */ /* 0x000fcc00078e02ff */
[----:B------:R-:W-:Y:S01]  /*2980*/  @!P0 IADD3 R9, PT, PT, R9, 0x1, RZ ;  /* 0x0000000109098810 */ /* 0x000fe20007ffe0ff */
[----:B------:R-:W-:Y:S01]  /*2990*/  @!P0 IMAD.IADD R11, R11, 0x1, -R10 ;  /* 0x000000010b0b8824 */ /* 0x000fe200078e0a0a */
[----:B------:R-:W-:Y:S01]  /*29a0*/  ISETP.NE.AND P0, PT, RZ, UR22, PT ;  /* 0x00000016ff007c0c */ /* 0x000fe2000bf05270 */
[----:B------:R-:W-:-:S03]  /*29b0*/  IMAD.HI.U32 R3, R13, R3, R12 ;  /* 0x000000030d037227 */ /* 0x000fc600078e000c */
[----:B------:R-:W-:-:S13]  /*29c0*/  ISETP.GE.U32.AND P2, PT, R11, R10, PT ;  /* 0x0000000a0b00720c */ /* 0x000fda0003f46070 */
[----:B------:R-:W-:-:S05]  /*29d0*/  @P2 VIADD R9, R9, 0x1 ;  /* 0x0000000109092836 */ /* 0x000fca0000000000 */
[----:B------:R-:W-:Y:S02]  /*29e0*/  @!P1 IADD3 R9, PT, PT, -R9, RZ, RZ ;  /* 0x000000ff09099210 */ /* 0x000fe40007ffe1ff */
[----:B------:R-:W-:-:S04]  /*29f0*/  @!P0 LOP3.LUT R9, RZ, UR22, RZ, 0x33, !PT ;  /* 0x00000016ff098c12 */ /* 0x000fc8000f8e33ff */
[----:B------:R-:W-:Y:S02]  /*2a00*/  IABS R0, R9 ;  /* 0x0000000900007213 */ /* 0x000fe40000000000 */
[----:B------:R-:W-:-:S03]  /*2a10*/  ISETP.GE.AND P1, PT, R9, RZ, PT ;  /* 0x000000ff0900720c */ /* 0x000fc60003f26270 */
[----:B------:R-:W-:-:S04]  /*2a20*/  IMAD.HI.U32 R3, R3, R0, RZ ;  /* 0x0000000003037227 */ /* 0x000fc800078e00ff */
[----:B------:R-:W-:-:S04]  /*2a30*/  IMAD.MOV R3, RZ, RZ, -R3 ;  /* 0x000000ffff037224 */ /* 0x000fc800078e0a03 */
[----:B------:R-:W-:-:S05]  /*2a40*/  IMAD R0, R5, R3, R0 ;  /* 0x0000000305007224 */ /* 0x000fca00078e0200 */
[----:B------:R-:W-:-:S13]  /*2a50*/  ISETP.GT.U32.AND P0, PT, R5, R0, PT ;  /* 0x000000000500720c */ /* 0x000fda0003f04070 */
[----:B------:R-:W-:Y:S02]  /*2a60*/  @!P0 IADD3 R0, PT, PT, R0, -R5, RZ ;  /* 0x8000000500008210 */ /* 0x000fe40007ffe0ff */
[----:B------:R-:W-:Y:S02]  /*2a70*/  ISETP.NE.AND P0, PT, R6, RZ, PT ;  /* 0x000000ff0600720c */ /* 0x000fe40003f05270 */
[----:B------:R-:W-:-:S13]  /*2a80*/  ISETP.GT.U32.AND P2, PT, R5, R0, PT ;  /* 0x000000000500720c */ /* 0x000fda0003f44070 */
[----:B------:R-:W-:-:S04]  /*2a90*/  @!P2 IMAD.IADD R0, R0, 0x1, -R5 ;  /* 0x000000010000a824 */ /* 0x000fc800078e0a05 */
[----:B------:R-:W-:Y:S01]  /*2aa0*/  @!P1 IMAD.MOV R0, RZ, RZ, -R0 ;  /* 0x000000ffff009224 */ /* 0x000fe200078e0a00 */
[----:B------:R-:W-:-:S04]  /*2ab0*/  @!P0 LOP3.LUT R0, RZ, R6, RZ, 0x33, !PT ;  /* 0x00000006ff008212 */ /* 0x000fc800078e33ff */
[----:B------:R-:W-:-:S07]  /*2ac0*/  MOV R5, R0 ;  /* 0x0000000000057202 */ /* 0x000fce0000000f00 */
.L_x_31:
[----:B------:R-:W-:-:S13]  /*2ad0*/  ISETP.GE.AND P0, PT, R14, UR5, PT ;  /* 0x000000050e007c0c */ /* 0x000fda000bf06270 */
[----:B------:R-:W-:Y:S05]  /*2ae0*/  @!P0 BRA `(.L_x_32) ;  /* 0xffffffec00388947 */ /* 0x000fea000383ffff */
[----:B------:R-:W-:-:S12]  /*2af0*/  UIADD3 UR35, UPT, UPT, UR35, 0x1, URZ ;  /* 0x0000000123237890 */ /* 0x000fd8000fffe0ff */
.L_x_21:
[----:B------:R-:W0:Y:S01]  /*2b00*/  S2UR UR8, SR_CgaCtaId ;  /* 0x00000000000879c3 */ /* 0x000e220000008800 */
[----:B------:R-:W-:Y:S02]  /*2b10*/  UISETP.NE.AND UP0, UPT, UR16, 0x3, UPT ;  /* 0x000000031000788c */ /* 0x000fe4000bf05270 */
[----:B------:R-:W-:Y:S01]  /*2b20*/  UIADD3 UR9, UPT, UPT, UR16, 0x2, URZ ;  /* 0x0000000210097890 */ /* 0x000fe2000fffe0ff */
[----:B------:R-:W-:-:S03]  /*2b30*/  UMOV UR10, 0x400 ;  /* 0x00000400000a7882 */ /* 0x000fc60000000000 */
[----:B------:R-:W-:-:S04]  /*2b40*/  USEL UR9, UR9, 0x1, UP0 ;  /* 0x0000000109097887 */ /* 0x000fc80008000000 */
[----:B------:R-:W-:Y:S02]  /*2b50*/  UISETP.NE.AND UP0, UPT, UR9, 0x4, UPT ;  /* 0x000000040900788c */ /* 0x000fe4000bf05270 */
[----:B------:R-:W-:Y:S02]  /*2b60*/  UIADD3 UR9, UPT, UPT, UR9, 0x1, URZ ;  /* 0x0000000109097890 */ /* 0x000fe4000fffe0ff */
[----:B------:R-:W-:Y:S02]  /*2b70*/  UISETP.EQ.XOR UP1, UPT, UR16, 0x3, !UP0 ;  /* 0x000000031000788c */ /* 0x000fe4000c722a70 */
[----:B------:R-:W-:-:S04]  /*2b80*/  USEL UR9, UR9, 0x1, UP0 ;  /* 0x0000000109097887 */ /* 0x000fc80008000000 */
[----:B------:R-:W-:Y:S01]  /*2b90*/  UISETP.EQ.XOR UP0, UPT, UR9, 0x4, UP1 ;  /* 0x000000040900788c */ /* 0x000fe20008f02a70 */
[----:B0-----:R-:W-:-:S03]  /*2ba0*/  IMAD.U32 R0, RZ, RZ, UR8 ;  /* 0x00000008ff007e24 */ /* 0x001fc6000f8e00ff */
[----:B------:R-:W-:Y:S02]  /*2bb0*/  USEL UR8, URZ, 0x1, !UP0 ;  /* 0x00000001ff087887 */ /* 0x000fe4000c000000 */
[----:B------:R-:W-:Y:S01]  /*2bc0*/  UISETP.NE.AND UP0, UPT, UR9, 0x4, UPT ;  /* 0x000000040900788c */ /* 0x000fe2000bf05270 */
[----:B------:R-:W-:Y:S01]  /*2bd0*/  R2UR UR14, R0 ;  /* 0x00000000000e72ca */ /* 0x000fe200000e0000 */
[----:B------:R-:W-:-:S12]  /*2be0*/  ULOP3.LUT UR8, UR37, UR8, URZ, 0x3c, !UPT ;  /* 0x0000000825087292 */ /* 0x000fd8000f8e3cff */
[----:B------:R-:W-:Y:S02]  /*2bf0*/  ULEA UR14, UR14, UR10, 0x18 ;  /* 0x0000000a0e0e7291 */ /* 0x000fe4000f8ec0ff */
[----:B------:R-:W-:Y:S02]  /*2c00*/  USEL UR10, UR9, URZ, UP0 ;  /* 0x000000ff090a7287 */ /* 0x000fe40008000000 */
[----:B------:R-:W-:Y:S02]  /*2c10*/  USHF.L.U32 UR9, UR8, 0x1f, URZ ;  /* 0x0000001f08097899 */ /* 0x000fe400080006ff */
[----:B------:R-:W-:Y:S02]  /*2c20*/  ULEA UR8, UR10, UR14, 0x3 ;  /* 0x0000000e0a087291 */ /* 0x000fe4000f8e18ff */
[----:B------:R-:W-:Y:S02]  /*2c30*/  UISETP.NE.AND UP0, UPT, UR35, 0x2, UPT ;  /* 0x000000022300788c */ /* 0x000fe4000bf05270 */
[----:B------:R-:W-:-:S02]  /*2c40*/  IMAD.U32 R6, RZ, RZ, UR9 ;  /* 0x00000009ff067e24 */ /* 0x000fc4000f8e00ff */
[----:B------:R-:W-:Y:S02]  /*2c50*/  USEL UR10, URZ, 0x1, UP0 ;  /* 0x00000001ff0a7887 */ /* 0x000fe40008000000 */
[----:B------:R-:W-:Y:S01]  /*2c60*/  USEL UR35, UR35, URZ, UP0 ;  /* 0x000000ff23237287 */ /* 0x000fe20008000000 */
[----:B------:R-:W0:Y:S01]  /*2c70*/  SYNCS.PHASECHK.TRANS64.TRYWAIT P0, [UR8+0x40], R6 ;  /* 0x00004006ff0075a7 */ /* 0x000e220008001108 */
[----:B------:R-:W-:Y:S02]  /*2c80*/  ULOP3.LUT UR10, UR38, UR10, URZ, 0x3c, !UPT ;  /* 0x0000000a260a7292 */ /* 0x000fe4000f8e3cff */
[----:B------:R-:W-:Y:S02]  /*2c90*/  UISETP.NE.AND UP0, UPT, UR39, URZ, UPT ;  /* 0x000000ff2700728c */ /* 0x000fe4000bf05270 */
[----:B------:R-:W-:Y:S01]  /*2ca0*/  USHF.L.U32 UR10, UR10, 0x1f, URZ ;  /* 0x0000001f0a0a7899 */ /* 0x000fe200080006ff */
[----:B------:R-:W-:-:S04]  /*2cb0*/  MOV R8, UR35 ;  /* 0x0000002300087c02 */ /* 0x000fc80008000f00 */
[----:B------:R-:W-:Y:S01]  /*2cc0*/  LEA R8, R8, UR14, 0x3 ;  /* 0x0000000e08087c11 */ /* 0x000fe2000f8e18ff */
[----:B------:R-:W-:Y:S01]  /*2cd0*/  IMAD.U32 R3, RZ, RZ, UR10 ;  /* 0x0000000aff037e24 */ /* 0x000fe2000f8e00ff */
[----:B0-----:R-:W-:Y:S06]  /*2ce0*/  @!P0 BRA `(.L_x_33) ;  /* 0x0000004c00b08947 */ /* 0x001fec0003800000 */
.L_x_113:
[----:B------:R-:W-:Y:S05]  /*2cf0*/  BRA.U UP0, `(.L_x_34) ;  /* 0x00000001000c7547 */ /* 0x000fea000b800000 */
[----:B------:R-:W-:-:S13]  /*2d00*/  ELECT P0, URZ, PT ;  /* 0x0000000000ff782f */ /* 0x000fda0003800000 */
[----:B0-----:R-:W-:-:S04]  /*2d10*/  @P0 MOV R6, 0x8000 ;  /* 0x0000800000060802 */ /* 0x001fc80000000f00 */
[----:B------:R1:W-:Y:S03]  /*2d20*/  @P0 SYNCS.ARRIVE.TRANS64 RZ, [UR8+0x20], R6 ;  /* 0x00002006ffff09a7 */ /* 0x0003e60008000008 */
.L_x_34:
[----:B------:R-:W2:Y:S01]  /*2d30*/  SYNCS.PHASECHK.TRANS64.TRYWAIT P0, [R8+URZ+0x10], R3 ;  /* 0x00001003080075a7 */ /* 0x000ea200080011ff */
[----:B------:R-:W-:Y:S01]  /*2d40*/  PLOP3.LUT P1, PT, PT, PT, PT, 0x8, 0x80 ;  /* 0x000000000080781c */ /* 0x000fe20003f2e170 */
[----:B--2---:R-:W-:-:S12]  /*2d50*/  @!P0 BRA `(.L_x_35) ;  /* 0x0000004c00bc8947 */ /* 0x004fd80003800000 */
.L_x_115:
[----:B------:R-:W-:Y:S05]  /*2d60*/  BRA.U UP0, `(.L_x_20) ;  /* 0x0000000100187547 */ /* 0x000fea000b800000 */
[----:B------:R-:W-:Y:S01]  /*2d70*/  ELECT P0, URZ, PT ;  /* 0x0000000000ff782f */ /* 0x000fe20003800000 */
[----:B------:R-:W-:-:S12]  /*2d80*/  BSSY.RECONVERGENT B0, `(.L_x_20) ;  /* 0x0000004000007945 */ /* 0x000fd80003800200 */
[----:B------:R-:W-:Y:S05]  /*2d90*/  @!P0 BRA `(.L_x_36) ;  /* 0x0000000000088947 */ /* 0x000fea0003800000 */
[----:B------:R-:W-:-:S04]  /*2da0*/  HFMA2 R3, -RZ, RZ, 5.9604644775390625e-08, 0 ;  /* 0x00010000ff037431 */ /* 0x000fc800000001ff */
[----:B------:R2:W-:Y:S03]  /*2db0*/  SYNCS.ARRIVE.TRANS64 RZ, [R8+URZ], R3 ;  /* 0x0000000308ff79a7 */ /* 0x0005e600080000ff */
.L_x_36:
[----:B------:R-:W-:Y:S05]  /*2dc0*/  BSYNC.RECONVERGENT B0 ;  /* 0x0000000000007941 */ /* 0x000fea0003800200 */
.L_x_20:
[----:B------:R-:W-:-:S09]  /*2dd0*/  UISETP.NE.AND UP0, UPT, UR25, 0x8, UPT ;  /* 0x000000081900788c */ /* 0x000fd2000bf05270 */
[----:B------:R-:W-:Y:S05]  /*2de0*/  BRA.U UP0, `(.L_x_37) ;  /* 0x0000001d00bc7547 */ /* 0x000fea000b800000 */
[----:B------:R-:W-:-:S08]  /*2df0*/  NOP ;  /* 0x0000000000007918 */ /* 0x000fd00000000000 */
[----:B------:R-:W3:-:S00]  /*2e00*/  USETMAXREG.DEALLOC.CTAPOOL 0x20 ;  /* 0x00000020000079c8 */ /* 0x000ec000080e0500 */
[----:B---3--:R-:W-:Y:S01]  /*2e10*/  HFMA2 R24, -RZ, RZ, 0, 5.9604644775390625e-08 ;  /* 0x00000001ff187431 */ /* 0x008fe200000001ff */
[----:B--2---:R-:W-:Y:S02]  /*2e20*/  MOV R3, 0x1 ;  /* 0x0000000100037802 */ /* 0x004fe40000000f00 */
[----:B------:R-:W-:Y:S01]  /*2e30*/  MOV R23, 0x1 ;  /* 0x0000000100177802 */ /* 0x000fe20000000f00 */
[----:B------:R-:W-:Y:S06]  /*2e40*/  @!P1 BRA `(.L_x_38) ;  /* 0x0000001c004c9947 */ /* 0x000fec0003800000 */
[C---:B------:R-:W-:Y:S01]  /*2e50*/  LEA.HI R3, R0.reuse, R0, RZ, 0x1 ;  /* 0x0000000000037211 */ /* 0x040fe200078f08ff */
[----:B------:R-:W2:Y:S01]  /*2e60*/  S2UR UR19, SR_CgaCtaId ;  /* 0x00000000001379c3 */ /* 0x000ea20000008800 */
[----:B------:R-:W-:Y:S01]  /*2e70*/  R2UR UR24, R0 ;  /* 0x00000000001872ca */ /* 0x000fe200000e0000 */
[----:B------:R-:W-:Y:S01]  /*2e80*/  UISETP.NE.AND UP1, UPT, UR29, URZ, UPT ;  /* 0x000000ff1d00728c */ /* 0x000fe2000bf25270 */
[----:B------:R-:W-:Y:S01]  /*2e90*/  R2UR UR10, R3 ;  /* 0x00000000030a72ca */ /* 0x000fe200000e0000 */
[----:B------:R-:W-:Y:S01]  /*2ea0*/  UISETP.NE.AND UP0, UPT, UR28, URZ, UPT ;  /* 0x000000ff1c00728c */ /* 0x000fe2000bf05270 */
[----:B------:R-:W-:Y:S01]  /*2eb0*/  BSSY B2, `(.L_x_39) ;  /* 0x000019b000027945 */ /* 0x000fe20003800000 */
[----:B------:R-:W-:Y:S01]  /*2ec0*/  UMOV UR33, 0x10212010 ;  /* 0x1021201000217882 */ /* 0x000fe20000000000 */
[----:B------:R-:W-:Y:S01]  /*2ed0*/  USEL UR9, URZ, 0x4000, UP1 ;  /* 0x00004000ff097887 */ /* 0x000fe20008800000 */
[----:B------:R-:W3:Y:S01]  /*2ee0*/  S2UR UR17, SR_CgaCtaId ;  /* 0x00000000001179c3 */ /* 0x000ee20000008800 */
[----:B------:R-:W-:Y:S01]  /*2ef0*/  USEL UR33, UR33, 0x10210010, !UP0 ;  /* 0x1021001021217887 */ /* 0x000fe2000c000000 */
[----:B------:R-:W-:Y:S01]  /*2f00*/  IMAD.MOV.U32 R22, RZ, RZ, RZ ;  /* 0x000000ffff167224 */ /* 0x000fe200078e00ff */
[----:B------:R-:W-:Y:S01]  /*2f10*/  UIADD3 UR30, UPT, UPT, UR14, 0x18f, URZ ;  /* 0x0000018f0e1e7890 */ /* 0x000fe2000fffe0ff */
[----:B------:R-:W-:Y:S01]  /*2f20*/  IMAD.MOV.U32 R23, RZ, RZ, 0x1 ;  /* 0x00000001ff177424 */ /* 0x000fe200078e00ff */
[----:B------:R-:W-:Y:S01]  /*2f30*/  UIADD3 UR31, UPT, UPT, UR4, 0x10000, URZ ;  /* 0x00010000041f7890 */ /* 0x000fe2000fffe0ff */
[----:B------:R-:W-:Y:S01]  /*2f40*/  MOV R14, RZ ;  /* 0x000000ff000e7202 */ /* 0x000fe20000000f00 */
[----:B------:R-:W-:Y:S01]  /*2f50*/  UIADD3 UR33, UPT, UPT, UR9, UR33, URZ ;  /* 0x0000002109217290 */ /* 0x000fe2000fffe0ff */
[----:B------:R-:W4:Y:S01]  /*2f60*/  S2UR UR16, SR_CgaCtaId ;  /* 0x00000000001079c3 */ /* 0x000f220000008800 */
[----:B------:R-:W-:Y:S01]  /*2f70*/  ULOP3.LUT UR10, UR10, 0xfffffffe, URZ, 0xc0, !UPT ;  /* 0xfffffffe0a0a7892 */ /* 0x000fe2000f8ec0ff */
[----:B------:R-:W-:Y:S01]  /*2f80*/  CS2R R20, SRZ ;  /* 0x0000000000147805 */ /* 0x000fe2000001ff00 */
[----:B------:R-:W-:Y:S01]  /*2f90*/  UISETP.NE.AND UP3, UPT, UR27, URZ, UPT ;  /* 0x000000ff1b00728c */ /* 0x000fe2000bf65270 */
[----:B------:R-:W-:Y:S01]  /*2fa0*/  IMAD.MOV.U32 R4, RZ, RZ, RZ ;  /* 0x000000ffff047224 */ /* 0x000fe200078e00ff */
[----:B------:R-:W-:Y:S01]  /*2fb0*/  UIADD3 UR24, UPT, UPT, -UR10, UR24, URZ ;  /* 0x000000180a187290 */ /* 0x000fe2000fffe1ff */
[----:B------:R-:W-:Y:S01]  /*2fc0*/  MOV R24, 0x1 ;  /* 0x0000000100187802 */ /* 0x000fe20000000f00 */
[----:B------:R-:W-:Y:S01]  /*2fd0*/  UISETP.NE.AND UP2, UPT, UR26, URZ, UPT ;  /* 0x000000ff1a00728c */ /* 0x000fe2000bf45270 */
[----:B------:R-:W-:Y:S01]  /*2fe0*/  IMAD.MOV.U32 R3, RZ, RZ, RZ ;  /* 0x000000ffff037224 */ /* 0x000fe200078e00ff */
[----:B------:R-:W-:Y:S01]  /*2ff0*/  UIADD3 UR34, UPT, UPT, UR4, 0x20000, URZ ;  /* 0x0002000004227890 */ /* 0x000fe2000fffe0ff */
[----:B------:R-:W-:Y:S01]  /*3000*/  MOV R19, RZ ;  /* 0x000000ff00137202 */ /* 0x000fe20000000f00 */
[----:B------:R-:W-:-:S02]  /*3010*/  USHF.R.U32.HI UR30, URZ, 0x4, UR30 ;  /* 0x00000004ff1e7899 */ /* 0x000fc4000801161e */
[----:B------:R-:W-:Y:S02]  /*3020*/  USHF.R.U32.HI UR31, URZ, 0x4, UR31 ;  /* 0x00000004ff1f7899 */ /* 0x000fe4000801161f */
[----:B------:R-:W-:Y:S01]  /*3030*/  ULOP3.LUT UR9, UR24, 0x1, URZ, 0x3c, !UPT ;  /* 0x0000000118097892 */ /* 0x000fe2000f8e3cff */
[----:B------:R-:W-:Y:S01]  /*3040*/  UMOV UR8, 0x1 ;  /* 0x0000000100087882 */ /* 0x000fe20000000000 */
[----:B------:R-:W-:Y:S01]  /*3050*/  UMOV UR35, 0x10202010 ;  /* 0x1020201000237882 */ /* 0x000fe20000000000 */
[----:B------:R-:W-:Y:S02]  /*3060*/  USHF.L.U32 UR32, UR8, UR24, URZ ;  /* 0x0000001808207299 */ /* 0x000fe400080006ff */
[----:B------:R-:W-:Y:S02]  /*3070*/  UIMAD UR21, UR15, UR7, URZ ;  /* 0x000000070f1572a4 */ /* 0x000fe4000f8e02ff */
[----:B------:R-:W-:Y:S02]  /*3080*/  USEL UR11, URZ, 0x4000, UP3 ;  /* 0x00004000ff0b7887 */ /* 0x000fe40009800000 */
[----:B------:R-:W-:-:S02]  /*3090*/  USHF.R.U32.HI UR34, URZ, 0x4, UR34 ;  /* 0x00000004ff227899 */ /* 0x000fc40008011622 */
[----:B------:R-:W-:Y:S02]  /*30a0*/  USEL UR35, UR35, 0x10200010, !UP2 ;  /* 0x1020001023237887 */ /* 0x000fe4000d000000 */
[----:B------:R-:W-:Y:S02]  /*30b0*/  ULOP3.LUT UR30, UR30, 0x3fd8, URZ, 0xc0, !UPT ;  /* 0x00003fd81e1e7892 */ /* 0x000fe4000f8ec0ff */
[----:B------:R-:W-:Y:S02]  /*30c0*/  ULOP3.LUT UR31, UR31, 0x3fd8, URZ, 0xc0, !UPT ;  /* 0x00003fd81f1f7892 */ /* 0x000fe4000f8ec0ff */
[----:B------:R-:W-:Y:S01]  /*30d0*/  USHF.L.U32 UR8, UR8, UR9, URZ ;  /* 0x0000000908087299 */ /* 0x000fe200080006ff */
[----:B------:R-:W-:Y:S01]  /*30e0*/  UMOV UR20, 0x400 ;  /* 0x0000040000147882 */ /* 0x000fe20000000000 */
[----:B------:R-:W-:Y:S02]  /*30f0*/  UISETP.NE.AND UP1, UPT, UR22, URZ, UPT ;  /* 0x000000ff1600728c */ /* 0x000fe4000bf25270 */
[----:B------:R-:W-:-:S02]  /*3100*/  UIMAD UR21, UR21, UR6, URZ ;  /* 0x00000006151572a4 */ /* 0x000fc4000f8e02ff */
[----:B--2---:R-:W-:Y:S02]  /*3110*/  ULEA UR18, UR19, UR20, 0x18 ;  /* 0x0000001413127291 */ /* 0x004fe4000f8ec0ff */
[----:B------:R-:W-:Y:S02]  /*3120*/  ULOP3.LUT UR34, UR34, 0x3fd8, URZ, 0xc0, !UPT ;  /* 0x00003fd822227892 */ /* 0x000fe4000f8ec0ff */
[----:B------:R-:W-:Y:S02]  /*3130*/  UIADD3 UR35, UPT, UPT, UR11, UR35, URZ ;  /* 0x000000230b237290 */ /* 0x000fe4000fffe0ff */
[----:B------:R-:W-:Y:S02]  /*3140*/  ULOP3.LUT UR30, UR30, 0x10000, URZ, 0xfc, !UPT ;  /* 0x000100001e1e7892 */ /* 0x000fe4000f8efcff */
[----:B------:R-:W-:Y:S02]  /*3150*/  ULOP3.LUT UR31, UR31, 0x10000, URZ, 0xfc, !UPT ;  /* 0x000100001f1f7892 */ /* 0x000fe4000f8efcff */
[----:B---34-:R-:W-:-:S12]  /*3160*/  ULOP3.LUT UR32, UR8, UR32, URZ, 0xfc, !UPT ;  /* 0x0000002008207292 */ /* 0x018fd8000f8efcff */
.L_x_58:
[----:B------:R-:W-:-:S09]  /*3170*/  UISETP.NE.AND UP0, UPT, UR24, URZ, UPT ;  /* 0x000000ff1800728c */ /* 0x000fd2000bf05270 */
[----:B--23--:R-:W-:Y:S05]  /*3180*/  BRA.U UP0, `(.L_x_40) ;  /* 0x0000001100dc7547 */ /* 0x00cfea000b800000 */
[----:B------:R-:W-:Y:S01]  /*3190*/  MOV R0, UR18 ;  /* 0x0000001200007c02 */ /* 0x000fe20008000f00 */
[----:B------:R-:W-:Y:S01]  /*31a0*/  BSSY B0, `(.L_x_41) ;  /* 0x0000005000007945 */ /* 0x000fe20003800000 */
[----:B01----:R-:W-:Y:S02]  /*31b0*/  SHF.L.U32 R6, R24, 0x1f, RZ ;  /* 0x0000001f18067819 */ /* 0x003fe400000006ff */
[----:B------:R-:W-:-:S04]  /*31c0*/  LEA R5, R3, R0, 0x3 ;  /* 0x0000000003057211 */ /* 0x000fc800078e18ff */
[----:B------:R-:W0:Y:S02]  /*31d0*/  SYNCS.PHASECHK.TRANS64.TRYWAIT P0, [R5+URZ+0x70], R6 ;  /* 0x00007006050075a7 */ /* 0x000e2400080011ff */
[----:B0-----:R-:W-:Y:S05]  /*31e0*/  @!P0 BRA `(.L_x_42) ;  /* 0x0000004800b88947 */ /* 0x001fea0003800000 */
.L_x_117:
[----:B------:R-:W-:Y:S05]  /*31f0*/  BSYNC B0 ;  /* 0x0000000000007941 */ /* 0x000fea0003800000 */
.L_x_41:
[----:B------:R-:W-:Y:S01]  /*3200*/  HFMA2 R12, -RZ, RZ, 0, 0 ;  /* 0x00000000ff0c7431 */ /* 0x000fe200000001ff */
[----:B------:R-:W-:Y:S01]  /*3210*/  BSSY B1, `(.L_x_43) ;  /* 0x0000098000017945 */ /* 0x000fe20003800000 */
[C---:B------:R-:W-:Y:S01]  /*3220*/  VIADD R16, R3.reuse, 0x1 ;  /* 0x0000000103107836 */ /* 0x040fe20000000000 */
[----:B------:R-:W-:Y:S01]  /*3230*/  PLOP3.LUT P4, PT, PT, PT, PT, 0x8, 0x80 ;  /* 0x000000000080781c */ /* 0x000fe20003f8e170 */
[----:B------:R-:W-:Y:S01]  /*3240*/  IMAD.SHL.U32 R3, R3, 0x80, RZ ;  /* 0x0000008003037824 */ /* 0x000fe200078e00ff */
[----:B------:R-:W-:Y:S01]  /*3250*/  PLOP3.LUT P3, PT, PT, PT, PT, 0x80, 0x8 ;  /* 0x000000000008781c */ /* 0x000fe20003f6f070 */
[----:B0-----:R-:W-:Y:S02]  /*3260*/  IMAD.MOV.U32 R7, RZ, RZ, R19 ;  /* 0x000000ffff077224 */ /* 0x001fe400078e0013 */
.L_x_48:
[----:B------:R-:W-:Y:S01]  /*3270*/  IMAD R8, R19, 0x8, R0 ;  /* 0x0000000813087824 */ /* 0x000fe200078e0200 */
[----:B------:R-:W-:Y:S01]  /*3280*/  BSSY B0, `(.L_x_44) ;  /* 0x0000006000007945 */ /* 0x000fe20003800000 */
[----:B------:R-:W-:Y:S01]  /*3290*/  IMAD.U32 R11, R20, -0x80000000, RZ ;  /* 0x80000000140b7824 */ /* 0x000fe200078e00ff */
[----:B------:R-:W-:Y:S02]  /*32a0*/  LEA R6, R4, R0, 0x3 ;  /* 0x0000000004067211 */ /* 0x000fe400078e18ff */
[----:B------:R-:W-:Y:S01]  /*32b0*/  SHF.L.U32 R9, R21, 0x1f, RZ ;  /* 0x0000001f15097819 */ /* 0x000fe200000006ff */
[----:B------:R-:W0:Y:S02]  /*32c0*/  SYNCS.PHASECHK.TRANS64.TRYWAIT P0, [R8+URZ], R11 ;  /* 0x0000000b080075a7 */ /* 0x000e2400080011ff */
[----:B0-2---:R-:W-:Y:S05]  /*32d0*/  @!P0 BRA `(.L_x_45) ;  /* 0x0000004800948947 */ /* 0x005fea0003800000 */
.L_x_119:
[----:B------:R-:W-:Y:S05]  /*32e0*/  BSYNC B0 ;  /* 0x0000000000007941 */ /* 0x000fea0003800000 */
.L_x_44:
[----:B------:R-:W1:Y:S01]  /*32f0*/  SYNCS.PHASECHK.TRANS64.TRYWAIT P0, [R6+URZ+0x20], R9 ;  /* 0x00002009060075a7 */ /* 0x000e6200080011ff */
[----:B------:R-:W-:Y:S04]  /*3300*/  BSSY B0, `(.L_x_46) ;  /* 0x0000002000007945 */ /* 0x000fe80003800000 */
[----:B-1----:R-:W-:Y:S05]  /*3310*/  @!P0 BRA `(.L_x_47) ;  /* 0x00000048009c8947 */ /* 0x002fea0003800000 */
.L_x_121:
[----:B------:R-:W-:Y:S05]  /*3320*/  BSYNC B0 ;  /* 0x0000000000007941 */ /* 0x000fea0003800000 */
.L_x_46:
[----:B------:R-:W-:Y:S02]  /*3330*/  LEA R26, R4, UR31, 0xa ;  /* 0x0000001f041a7c11 */ /* 0x000fe4000f8e50ff */
[----:B------:R-:W-:Y:S11]  /*3340*/  ELECT P0, URZ, PT ;  /* 0x0000000000ff782f */ /* 0x000ff60003800000 */
[----:B------:R-:W-:Y:S02]  /*3350*/  @!UPT UIADD3 URZ, UPT, UPT, URZ, URZ, URZ ;  /* 0x000000fffffff290 */ /* 0x000fe4000fffe0ff */
[----:B------:R-:W-:Y:S01]  /*3360*/  @P0 R2UR.BROADCAST UR9, R3 ;  /* 0x00000000030902ca */ /* 0x000fe200008e0000 */
[----:B------:R-:W-:Y:S01]  /*3370*/  VIADD R12, R12, UR30 ;  /* 0x0000001e0c0c7c36 */ /* 0x000fe20008000000 */
[----:B------:R-:W-:Y:S01]  /*3380*/  @P0 R2UR.BROADCAST UR38, R26 ;  /* 0x000000001a2602ca */ /* 0x000fe200008e0000 */
[----:B------:R-:W-:Y:S01]  /*3390*/  UMOV UR40, URZ ;  /* 0x000000ff00287c82 */ /* 0x000fe20008000000 */
[----:B------:R-:W-:Y:S01]  /*33a0*/  PLOP3.LUT P2, PT, P3, PT, PT, 0x80, 0x8 ;  /* 0x000000000008781c */ /* 0x000fe20001f4f070 */
[----:B------:R-:W-:Y:S01]  /*33b0*/  UMOV UR41, UR35 ;  /* 0x0000002300297c82 */ /* 0x000fe20008000000 */
[----:B------:R-:W-:Y:S01]  /*33c0*/  @P0 R2UR.BROADCAST UR36, R12 ;  /* 0x000000000c2402ca */ /* 0x000fe200008e0000 */
[----:B------:R-:W-:Y:S01]  /*33d0*/  VIADD R4, R4, 0x1 ;  /* 0x0000000104047836 */ /* 0x000fe20000000000 */
[----:B------:R-:W-:Y:S01]  /*33e0*/  PLOP3.LUT P3, PT, PT, PT, PT, 0x8, 0x80 ;  /* 0x000000000080781c */ /* 0x000fe20003f6e170 */
[----:B------:R-:W-:Y:S02]  /*33f0*/  VIADD R19, R19, 0x1 ;  /* 0x0000000113137836 */ /* 0x000fe40000000000 */
[----:B------:R-:W-:Y:S01]  /*3400*/  @P0 IMAD.MOV.U32 R27, RZ, RZ, 0x40004040 ;  /* 0x40004040ff1b0424 */ /* 0x000fe200078e00ff */
[----:B------:R-:W-:Y:S02]  /*3410*/  @P0 VOTEU.ANY UP0, P4 ;  /* 0x0000000000ff0886 */ /* 0x000fe40002000100 */
[----:B------:R-:W-:Y:S01]  /*3420*/  ISETP.NE.AND P1, PT, R19, 0x2, PT ;  /* 0x000000021300780c */ /* 0x000fe20003f25270 */
[----:B------:R-:W-:Y:S01]  /*3430*/  @P0 IMAD.MOV.U32 R13, RZ, RZ, 0x40004040 ;  /* 0x40004040ff0d0424 */ /* 0x000fe200078e00ff */
[----:B------:R-:W-:Y:S02]  /*3440*/  PLOP3.LUT P4, PT, PT, PT, PT, 0x80, 0x8 ;  /* 0x000000000008781c */ /* 0x000fe40003f8f070 */
[----:B------:R-:W-:Y:S02]  /*3450*/  @P0 R2UR.BROADCAST UR39, R27 ;  /* 0x000000001b2702ca */ /* 0x000fe400008e0000 */
[----:B------:R-:W-:Y:S02]  /*3460*/  @P0 R2UR.BROADCAST UR37, R13 ;  /* 0x000000000d2502ca */ /* 0x000fe400008e0000 */
[----:B------:R-:W-:Y:S11]  /*3470*/  ELECT P0, URZ, PT ;  /* 0x0000000000ff782f */ /* 0x000ff60003800000 */
[----:B------:R-:W-:Y:S02]  /*3480*/  @!UPT UIADD3 URZ, UPT, UPT, URZ, URZ, URZ ;  /* 0x000000fffffff290 */ /* 0x000fe4000fffe0ff */
[----:B------:R-:W-:Y:S02]  /*3490*/  @P0 R2UR.BROADCAST UR8, R3 ;  /* 0x00000000030802ca */ /* 0x000fe400008e0000 */
[----:B------:R-:W-:Y:S01]  /*34a0*/  SEL R19, R19, RZ, P1 ;  /* 0x000000ff13137207 */ /* 0x000fe20000800000 */
[----:B------:R1:W-:Y:S01]  /*34b0*/  UTCHMMA.2CTA gdesc[UR36], gdesc[UR38], tmem[UR9], tmem[UR40], idesc[UR41], UP0 ;  /* 0x00ff2826240075ea */ /* 0x0003e20008200009 */
[----:B------:R-:W-:Y:S02]  /*34c0*/  @P0 VIADD R10, R26, 0x2 ;  /* 0x000000021a0a0836 */ /* 0x000fe40000000000 */
[----:B0-----:R-:W-:Y:S02]  /*34d0*/  @P0 VIADD R8, R12, 0x2 ;  /* 0x000000020c080836 */ /* 0x001fe40000000000 */
[----:B------:R-:W-:Y:S01]  /*34e0*/  @P0 IMAD.MOV.U32 R11, RZ, RZ, 0x40004040 ;  /* 0x40004040ff0b0424 */ /* 0x000fe200078e00ff */
[----:B------:R-:W-:Y:S01]  /*34f0*/  @P0 R2UR.BROADCAST UR12, R10 ;  /* 0x000000000a0c02ca */ /* 0x000fe200008e0000 */
[----:B------:R-:W-:Y:S01]  /*3500*/  @P0 IMAD.MOV.U32 R9, RZ, RZ, 0x40004040 ;  /* 0x40004040ff090424 */ /* 0x000fe200078e00ff */
[----:B------:R-:W-:Y:S02]  /*3510*/  @P0 R2UR.BROADCAST UR10, R8 ;  /* 0x00000000080a02ca */ /* 0x000fe400008e0000 */
[----:B------:R-:W-:Y:S02]  /*3520*/  @P0 R2UR.BROADCAST UR13, R11 ;  /* 0x000000000b0d02ca */ /* 0x000fe400008e0000 */
[----:B------:R-:W-:Y:S02]  /*3530*/  @P0 R2UR.BROADCAST UR11, R9 ;  /* 0x00000000090b02ca */ /* 0x000fe400008e0000 */
[----:B------:R-:W-:Y:S11]  /*3540*/  ELECT P0, URZ, PT ;  /* 0x0000000000ff782f */ /* 0x000ff60003800000 */
[----:B------:R-:W-:Y:S02]  /*3550*/  @!UPT UIADD3 URZ, UPT, UPT, URZ, URZ, URZ ;  /* 0x000000fffffff290 */ /* 0x000fe4000fffe0ff */
[----:B-1----:R-:W-:Y:S01]  /*3560*/  @P0 R2UR.BROADCAST UR9, R3 ;  /* 0x00000000030902ca */ /* 0x002fe200008e0000 */
[----:B------:R0:W-:Y:S01]  /*3570*/  UTCHMMA.2CTA gdesc[UR10], gdesc[UR12], tmem[UR8], tmem[UR40], idesc[UR41], UPT ;  /* 0x00ff280c0a0075ea */ /* 0x0001e2000ba00008 */
[----:B------:R-:W-:Y:S02]  /*3580*/  @P0 VIADD R10, R26, 0x4 ;  /* 0x000000041a0a0836 */ /* 0x000fe40000000000 */
[----:B------:R-:W-:Y:S02]  /*3590*/  @P0 VIADD R8, R12, 0x4 ;  /* 0x000000040c080836 */ /* 0x000fe40000000000 */
        /* <DEDUP_REMOVED lines=8> */
[----:B0-----:R-:W-:Y:S01]  /*3620*/  @P0 R2UR.BROADCAST UR8, R3 ;  /* 0x00000000030802ca */ /* 0x001fe200008e0000 */
        /* <DEDUP_REMOVED lines=36> */
[----:B------:R-:W-:Y:S01]  /*3870*/  @P0 VIADD R10, R26, 0x204 ;  /* 0x000002041a0a0836 */ /* 0x000fe20000000000 */
[----:B------:R0:W-:Y:S01]  /*3880*/  UTCHMMA.2CTA gdesc[UR10], gdesc[UR12], tmem[UR8], tmem[UR40], idesc[UR41], UPT ;  /* 0x00ff280c0a0075ea */ /* 0x0001e2000ba00008 */
[----:B------:R-:W-:Y:S02]  /*3890*/  @P0 VIADD R8, R12, 0x404 ;  /* 0x000004040c080836 */ /* 0x000fe40000000000 */
[----:B------:R-:W-:Y:S01]  /*38a0*/  @P0 IMAD.MOV.U32 R11, RZ, RZ, 0x40004040 ;  /* 0x40004040ff0b0424 */ /* 0x000fe200078e00ff */
[----:B------:R-:W-:Y:S01]  /*38b0*/  @P0 R2UR.BROADCAST UR38, R10 ;  /* 0x000000000a2602ca */ /* 0x000fe200008e0000 */
[----:B------:R-:W-:Y:S01]  /*38c0*/  @P0 IMAD.MOV.U32 R9, RZ, RZ, 0x40004040 ;  /* 0x40004040ff090424 */ /* 0x000fe200078e00ff */
[----:B------:R-:W-:Y:S01]  /*38d0*/  @P0 R2UR.BROADCAST UR36, R8 ;  /* 0x00000000082402ca */ /* 0x000fe200008e0000 */
[----:B------:R-:W-:Y:S01]  /*38e0*/  VIADD R26, R26, 0x206 ;  /* 0x000002061a1a7836 */ /* 0x000fe20000000000 */
[----:B------:R-:W-:Y:S01]  /*38f0*/  @P0 R2UR.BROADCAST UR39, R11 ;  /* 0x000000000b2702ca */ /* 0x000fe200008e0000 */
[----:B------:R-:W-:Y:S01]  /*3900*/  VIADD R12, R12, 0x406 ;  /* 0x000004060c0c7836 */ /* 0x000fe20000000000 */
[----:B------:R-:W-:Y:S02]  /*3910*/  @P0 R2UR.BROADCAST UR37, R9 ;  /* 0x00000000092502ca */ /* 0x000fe400008e0000 */
[----:B------:R-:W-:Y:S02]  /*3920*/  ELECT P0, URZ, PT ;  /* 0x0000000000ff782f */ /* 0x000fe40003800000 */
[----:B------:R-:W-:Y:S04]  /*3930*/  SEL R9, RZ, 0x1, P1 ;  /* 0x00000001ff097807 */ /* 0x000fe80000800000 */
[----:B------:R-:W-:Y:S05]  /*3940*/  LOP3.LUT R20, R20, R9, RZ, 0x3c, !PT ;  /* 0x0000000914147212 */ /* 0x000fea00078e3cff */
[----:B------:R1:W-:Y:S02]  /*3950*/  UTCHMMA.2CTA gdesc[UR36], gdesc[UR38], tmem[UR9], tmem[UR40], idesc[UR41], UPT ;  /* 0x00ff2826240075ea */ /* 0x0003e4000ba00009 */
[----:B------:R-:W-:Y:S01]  /*3960*/  @P0 IMAD.MOV.U32 R27, RZ, RZ, 0x40004040 ;  /* 0x40004040ff1b0424 */ /* 0x000fe200078e00ff */
[----:B0-----:R-:W-:Y:S01]  /*3970*/  @P0 R2UR.BROADCAST UR12, R26 ;  /* 0x000000001a0c02ca */ /* 0x001fe200008e0000 */
[----:B------:R-:W-:Y:S01]  /*3980*/  @P0 IMAD.MOV.U32 R13, RZ, RZ, 0x40004040 ;  /* 0x40004040ff0d0424 */ /* 0x000fe200078e00ff */
[----:B------:R-:W-:Y:S01]  /*3990*/  @P0 R2UR.BROADCAST UR10, R12 ;  /* 0x000000000c0a02ca */ /* 0x000fe200008e0000 */
[----:B------:R-:W-:Y:S01]  /*39a0*/  IMAD.MOV.U32 R12, RZ, RZ, 0x800 ;  /* 0x00000800ff0c7424 */ /* 0x000fe200078e00ff */
[----:B------:R-:W-:Y:S02]  /*39b0*/  @P0 R2UR.BROADCAST UR13, R27 ;  /* 0x000000001b0d02ca */ /* 0x000fe400008e0000 */
[----:B------:R-:W-:Y:S02]  /*39c0*/  @P0 R2UR.BROADCAST UR11, R13 ;  /* 0x000000000d0b02ca */ /* 0x000fe400008e0000 */
[----:B------:R-:W-:Y:S02]  /*39d0*/  @P0 R2UR.BROADCAST UR8, R3 ;  /* 0x00000000030802ca */ /* 0x000fe400008e0000 */
[----:B------:R-:W-:Y:S11]  /*39e0*/  ELECT P0, URZ, PT ;  /* 0x0000000000ff782f */ /* 0x000ff60003800000 */
[----:B------:R-:W-:Y:S02]  /*39f0*/  @!UPT UIADD3 URZ, UPT, UPT, URZ, URZ, URZ ;  /* 0x000000fffffff290 */ /* 0x000fe4000fffe0ff */
[----:B------:R-:W-:Y:S01]  /*3a00*/  @P0 VIADD R6, R6, 0x40 ;  /* 0x0000004006060836 */ /* 0x000fe20000000000 */
[----:B-1----:R-:W0:Y:S01]  /*3a10*/  S2UR UR38, SR_CgaCtaId ;  /* 0x00000000002679c3 */ /* 0x002e220000008800 */
[----:B------:R-:W-:Y:S01]  /*3a20*/  UMOV UR36, URZ ;  /* 0x000000ff00247c82 */ /* 0x000fe20008000000 */
[----:B------:R-:W-:Y:S01]  /*3a30*/  UMOV UR37, UR35 ;  /* 0x0000002300257c82 */ /* 0x000fe20008000000 */
[----:B------:R-:W-:Y:S01]  /*3a40*/  ULOP3.LUT UR41, UR32, 0xffff, URZ, 0xc0, !UPT ;  /* 0x0000ffff20297892 */ /* 0x000fe2000f8ec0ff */
[----:B------:R-:W-:Y:S02]  /*3a50*/  @P0 R2UR.BROADCAST UR40, R6 ;  /* 0x00000000062802ca */ /* 0x000fe400008e0000 */
[----:B------:R-:W-:Y:S01]  /*3a60*/  ELECT P0, URZ, PT ;  /* 0x0000000000ff782f */ /* 0x000fe20003800000 */
[----:B------:R1:W-:Y:S01]  /*3a70*/  UTCHMMA.2CTA gdesc[UR10], gdesc[UR12], tmem[UR8], tmem[UR36], idesc[UR37], UPT ;  /* 0x00ff240c0a0075ea */ /* 0x0003e2000ba00008 */
[----:B------:R-:W-:Y:S01]  /*3a80*/  UMOV UR39, 0x400 ;  /* 0x0000040000277882 */ /* 0x000fe20000000000 */
[----:B------:R-:W-:Y:S08]  /*3a90*/  ULOP3.LUT UR9, UR32, 0xffff, URZ, 0xc0, !UPT ;  /* 0x0000ffff20097892 */ /* 0x000ff0000f8ec0ff */
[----:B------:R2:W-:Y:S01]  /*3aa0*/  UTCBAR.2CTA.MULTICAST [UR40], URZ, UR41 ;  /* 0x000000ff280073e9 */ /* 0x0005e20008200829 */
[----:B0-----:R-:W-:Y:S06]  /*3ab0*/  ULEA UR38, UR38, UR39, 0x18 ;  /* 0x0000002726267291 */ /* 0x001fec000f8ec0ff */
[----:B------:R-:W-:Y:S04]  /*3ac0*/  @P0 IMAD.U32 R0, RZ, RZ, UR38 ;  /* 0x00000026ff000e24 */ /* 0x000fe8000f8e00ff */
[C---:B------:R-:W-:Y:S02]  /*3ad0*/  @P0 IMAD R6, R7.reuse, 0x8, R0 ;  /* 0x0000000807060824 */ /* 0x040fe400078e0200 */
[----:B------:R-:W-:Y:S02]  /*3ae0*/  VIADD R7, R7, 0x1 ;  /* 0x0000000107077836 */ /* 0x000fe40000000000 */
[----:B------:R-:W-:Y:S05]  /*3af0*/  @P0 VIADD R6, R6, 0x10 ;  /* 0x0000001006060836 */ /* 0x000fea0000000000 */
[----:B-1----:R-:W-:Y:S02]  /*3b00*/  @P0 R2UR.BROADCAST UR8, R6 ;  /* 0x00000000060802ca */ /* 0x002fe400008e0000 */
[C---:B------:R-:W-:Y:S04]  /*3b10*/  ISETP.NE.AND P0, PT, R4.reuse, 0x4, PT ;  /* 0x000000040400780c */ /* 0x040fe80003f05270 */
[----:B------:R-:W-:Y:S02]  /*3b20*/  SEL R6, RZ, 0x1, P0 ;  /* 0x00000001ff067807 */ /* 0x000fe40000000000 */
[----:B------:R-:W-:Y:S02]  /*3b30*/  SEL R4, R4, RZ, P0 ;  /* 0x000000ff04047207 */ /* 0x000fe40000000000 */
[----:B------:R-:W-:Y:S02]  /*3b40*/  ISETP.NE.AND P0, PT, R7, 0x2, PT ;  /* 0x000000020700780c */ /* 0x000fe40003f05270 */
[----:B------:R-:W-:Y:S01]  /*3b50*/  LOP3.LUT R21, R21, R6, RZ, 0x3c, !PT ;  /* 0x0000000615157212 */ /* 0x000fe200078e3cff */
[----:B------:R2:W-:Y:S01]  /*3b60*/  UTCBAR.2CTA.MULTICAST [UR8], URZ, UR9 ;  /* 0x000000ff080073e9 */ /* 0x0005e20008200809 */
[----:B------:R-:W-:Y:S01]  /*3b70*/  SEL R7, R7, RZ, P0 ;  /* 0x000000ff07077207 */ /* 0x000fe20000000000 */
[----:B------:R-:W-:Y:S08]  /*3b80*/  @P2 BRA `(.L_x_48) ;  /* 0xfffffff400b82947 */ /* 0x000ff0000383ffff */
[----:B--2---:R-:W-:Y:S05]  /*3b90*/  BSYNC B1 ;  /* 0x0000000000017941 */ /* 0x004fea0003800000 */
.L_x_43:
[----:B------:R-:W-:Y:S01]  /*3ba0*/  ELECT P0, URZ, PT ;  /* 0x0000000000ff782f */ /* 0x000fe20003800000 */
[----:B------:R-:W-:Y:S01]  /*3bb0*/  IMAD.U32 R0, RZ, RZ, UR17 ;  /* 0x00000011ff007e24 */ /* 0x000fe2000f8e00ff */
[----:B------:R-:W-:Y:S01]  /*3bc0*/  MOV R3, 0x400 ;  /* 0x0000040000037802 */ /* 0x000fe20000000f00 */
[----:B------:R-:W-:Y:S01]  /*3bd0*/  IMAD.U32 R6, R22, -0x80000000, RZ ;  /* 0x8000000016067824 */ /* 0x000fe200078e00ff */
[----:B------:R-:W-:Y:S01]  /*3be0*/  UMOV UR9, 0x3 ;  /* 0x0000000300097882 */ /* 0x000fe20000000000 */
[----:B------:R-:W-:Y:S01]  /*3bf0*/  BSSY B0, `(.L_x_49) ;  /* 0x0000008000007945 */ /* 0x000fe20003800000 */
[----:B------:R-:W-:-:S05]  /*3c00*/  LEA R3, R0, R3, 0x18 ;  /* 0x0000000300037211 */ /* 0x000fca00078ec0ff */
[----:B------:R-:W-:Y:S02]  /*3c10*/  IMAD R15, R14, 0x8, R3 ;  /* 0x000000080e0f7824 */ /* 0x000fe400078e0203 */
[----:B------:R-:W-:-:S05]  /*3c20*/  @P0 VIADD R5, R5, 0x60 ;  /* 0x0000006005050836 */ /* 0x000fca0000000000 */
[----:B------:R-:W-:-:S13]  /*3c30*/  @P0 R2UR.BROADCAST UR8, R5 ;  /* 0x00000000050802ca */ /* 0x000fda00008e0000 */
[----:B------:R0:W-:Y:S01]  /*3c40*/  UTCBAR.2CTA.MULTICAST [UR8], URZ, UR9 ;  /* 0x000000ff080073e9 */ /* 0x0001e20008200809 */
[----:B------:R-:W1:Y:S02]  /*3c50*/  SYNCS.PHASECHK.TRANS64.TRYWAIT P0, [R15+URZ+0x80], R6 ;  /* 0x000080060f0075a7 */ /* 0x000e6400080011ff */
[----:B01----:R-:W-:Y:S05]  /*3c60*/  @!P0 BRA `(.L_x_50) ;  /* 0x0000004000608947 */ /* 0x003fea0003800000 */
.L_x_123:
[----:B------:R-:W-:Y:S05]  /*3c70*/  BSYNC B0 ;  /* 0x0000000000007941 */ /* 0x000fea0003800000 */
.L_x_49:
[----:B------:R-:W-:Y:S01]  /*3c80*/  SHF.L.U32 R6, R23, 0x1f, RZ ;  /* 0x0000001f17067819 */ /* 0x000fe200000006ff */
[----:B------:R-:W-:Y:S03]  /*3c90*/  BSSY B0, `(.L_x_51) ;  /* 0x0000003000007945 */ /* 0x000fe60003800000 */
[----:B------:R-:W1:Y:S02]  /*3ca0*/  SYNCS.PHASECHK.TRANS64.TRYWAIT P0, [R3+URZ+0xd8], R6 ;  /* 0x0000d806030075a7 */ /* 0x000e6400080011ff */
[----:B-1----:R-:W-:Y:S05]  /*3cb0*/  @!P0 BRA `(.L_x_52) ;  /* 0x0000004000648947 */ /* 0x002fea0003800000 */
.L_x_125:
[----:B------:R-:W-:Y:S05]  /*3cc0*/  BSYNC B0 ;  /* 0x0000000000007941 */ /* 0x000fea0003800000 */
.L_x_51:
[C---:B------:R-:W-:Y:S02]  /*3cd0*/  IMAD.SHL.U32 R13, R14.reuse, 0x80, RZ ;  /* 0x000000800e0d7824 */ /* 0x040fe400078e00ff */
[----:B------:R-:W-:Y:S01]  /*3ce0*/  HFMA2 R18, -RZ, RZ, 0, 1.52587890625e-05 ;  /* 0x00000100ff127431 */ /* 0x000fe200000001ff */
[----:B------:R-:W-:Y:S01]  /*3cf0*/  BSSY B1, `(.L_x_53) ;  /* 0x0000069000017945 */ /* 0x000fe20003800000 */
[----:B------:R-:W-:Y:S01]  /*3d00*/  VIADD R14, R14, 0x1 ;  /* 0x000000010e0e7836 */ /* 0x000fe20000000000 */
[----:B------:R-:W-:Y:S01]  /*3d10*/  PLOP3.LUT P2, PT, PT, PT, PT, 0x80, 0x8 ;  /* 0x000000000008781c */ /* 0x000fe20003f4f070 */
[C---:B------:R-:W-:Y:S01]  /*3d20*/  VIADD R12, R13.reuse, 0x8 ;  /* 0x000000080d0c7836 */ /* 0x040fe20000000000 */
[C---:B------:R-:W-:Y:S01]  /*3d30*/  IADD3 R11, PT, PT, R13.reuse, 0x10, RZ ;  /* 0x000000100d0b7810 */ /* 0x040fe20007ffe0ff */
[C---:B------:R-:W-:Y:S01]  /*3d40*/  VIADD R10, R13.reuse, 0x18 ;  /* 0x000000180d0a7836 */ /* 0x040fe20000000000 */
[C---:B------:R-:W-:Y:S01]  /*3d50*/  IADD3 R9, PT, PT, R13.reuse, 0x20, RZ ;  /* 0x000000200d097810 */ /* 0x040fe20007ffe0ff */
[C---:B------:R-:W-:Y:S01]  /*3d60*/  VIADD R8, R13.reuse, 0x28 ;  /* 0x000000280d087836 */ /* 0x040fe20000000000 */
[----:B0-----:R-:W-:-:S02]  /*3d70*/  IADD3 R7, PT, PT, R13, 0x30, RZ ;  /* 0x000000300d077810 */ /* 0x001fc40007ffe0ff */
[----:B------:R-:W-:Y:S02]  /*3d80*/  IADD3 R6, PT, PT, R13, 0x38, RZ ;  /* 0x000000380d067810 */ /* 0x000fe40007ffe0ff */
.L_x_56:
[----:B------:R-:W-:Y:S01]  /*3d90*/  LEA R5, R4, R3, 0x3 ;  /* 0x0000000304057211 */ /* 0x000fe200078e18ff */
[----:B------:R-:W-:Y:S01]  /*3da0*/  BSSY B0, `(.L_x_54) ;  /* 0x0000004000007945 */ /* 0x000fe20003800000 */
[----:B------:R-:W-:Y:S04]  /*3db0*/  SHF.L.U32 R27, R21, 0x1f, RZ ;  /* 0x0000001f151b7819 */ /* 0x000fe800000006ff */
[----:B0-----:R-:W0:Y:S02]  /*3dc0*/  SYNCS.PHASECHK.TRANS64.TRYWAIT P0, [R5+URZ+0x20], R27 ;  /* 0x0000201b050075a7 */ /* 0x001e2400080011ff */
[----:B0-----:R-:W-:Y:S05]  /*3dd0*/  @!P0 BRA `(.L_x_55) ;  /* 0x0000004000348947 */ /* 0x001fea0003800000 */
.L_x_127:
[----:B------:R-:W-:Y:S05]  /*3de0*/  BSYNC B0 ;  /* 0x0000000000007941 */ /* 0x000fea0003800000 */
.L_x_54:
[C---:B------:R-:W-:Y:S01]  /*3df0*/  VIADD R17, R4.reuse, 0x1 ;  /* 0x0000000104117836 */ /* 0x040fe20000000000 */
[----:B------:R-:W-:Y:S02]  /*3e00*/  LEA R4, R4, UR34, 0xa ;  /* 0x0000002204047c11 */ /* 0x000fe4000f8e50ff */
[----:B------:R-:W-:Y:S11]  /*3e10*/  ELECT P0, URZ, PT ;  /* 0x0000000000ff782f */ /* 0x000ff60003800000 */
[----:B------:R-:W-:Y:S02]  /*3e20*/  @!UPT UIADD3 URZ, UPT, UPT, URZ, URZ, URZ ;  /* 0x000000fffffff290 */ /* 0x000fe4000fffe0ff */
[----:B------:R-:W-:Y:S01]  /*3e30*/  @P0 R2UR.BROADCAST UR13, R18 ;  /* 0x00000000120d02ca */ /* 0x000fe200008e0000 */
[----:B------:R-:W-:Y:S01]  /*3e40*/  UMOV UR38, URZ ;  /* 0x000000ff00267c82 */ /* 0x000fe20008000000 */
[----:B------:R-:W-:Y:S01]  /*3e50*/  ISETP.NE.AND P1, PT, R17, 0x4, PT ;  /* 0x000000041100780c */ /* 0x000fe20003f25270 */
[----:B------:R-:W-:Y:S01]  /*3e60*/  UMOV UR39, UR33 ;  /* 0x0000002100277c82 */ /* 0x000fe20008000000 */
[----:B------:R-:W-:Y:S01]  /*3e70*/  @P0 R2UR.BROADCAST UR12, R13 ;  /* 0x000000000d0c02ca */ /* 0x000fe200008e0000 */
[----:B------:R-:W-:Y:S01]  /*3e80*/  UMOV UR40, URZ ;  /* 0x000000ff00287c82 */ /* 0x000fe20008000000 */
[----:B------:R-:W-:Y:S01]  /*3e90*/  SEL R26, RZ, 0x1, P1 ;  /* 0x00000001ff1a7807 */ /* 0x000fe20000800000 */
[----:B------:R-:W-:Y:S03]  /*3ea0*/  UMOV UR41, UR33 ;  /* 0x0000002100297c82 */ /* 0x000fe60008000000 */
[----:B------:R-:W-:Y:S01]  /*3eb0*/  LOP3.LUT R21, R21, R26, RZ, 0x3c, !PT ;  /* 0x0000001a15157212 */ /* 0x000fe200078e3cff */
[----:B------:R-:W-:Y:S02]  /*3ec0*/  @P0 IMAD.MOV.U32 R26, RZ, RZ, R4 ;  /* 0x000000ffff1a0224 */ /* 0x000fe400078e0004 */
[----:B0-----:R-:W-:Y:S03]  /*3ed0*/  @P0 IMAD.MOV.U32 R27, RZ, RZ, 0x40004040 ;  /* 0x40004040ff1b0424 */ /* 0x001fe600078e00ff */
[----:B------:R-:W-:Y:S02]  /*3ee0*/  @P0 R2UR.BROADCAST UR36, R26 ;  /* 0x000000001a2402ca */ /* 0x000fe400008e0000 */
[----:B------:R-:W-:Y:S02]  /*3ef0*/  @P0 R2UR.BROADCAST UR37, R27 ;  /* 0x000000001b2502ca */ /* 0x000fe400008e0000 */
[----:B------:R-:W-:Y:S11]  /*3f00*/  ELECT P0, URZ, PT ;  /* 0x0000000000ff782f */ /* 0x000ff60003800000 */
[----:B------:R-:W-:Y:S02]  /*3f10*/  @!UPT UIADD3 URZ, UPT, UPT, URZ, URZ, URZ ;  /* 0x000000fffffff290 */ /* 0x000fe4000fffe0ff */
[----:B------:R-:W-:Y:S02]  /*3f20*/  @P0 R2UR.BROADCAST UR9, R18 ;  /* 0x00000000120902ca */ /* 0x000fe400008e0000 */
[----:B------:R-:W-:Y:S01]  /*3f30*/  @P0 R2UR.BROADCAST UR8, R12 ;  /* 0x000000000c0802ca */ /* 0x000fe200008e0000 */
[----:B------:R0:W-:Y:S01]  /*3f40*/  UTCHMMA.2CTA tmem[UR12], gdesc[UR36], tmem[UR13], tmem[UR38], idesc[UR39], !UPT ;  /* 0x00ff26240c0079ea */ /* 0x0001e2000fa0000d */
[----:B------:R-:W-:Y:S02]  /*3f50*/  @P0 VIADD R26, R4, 0x80 ;  /* 0x00000080041a0836 */ /* 0x000fe40000000000 */
[----:B------:R-:W-:Y:S03]  /*3f60*/  @P0 IMAD.MOV.U32 R27, RZ, RZ, 0x40004040 ;  /* 0x40004040ff1b0424 */ /* 0x000fe600078e00ff */
[----:B------:R-:W-:Y:S02]  /*3f70*/  @P0 R2UR.BROADCAST UR10, R26 ;  /* 0x000000001a0a02ca */ /* 0x000fe400008e0000 */
[----:B------:R-:W-:Y:S02]  /*3f80*/  @P0 R2UR.BROADCAST UR11, R27 ;  /* 0x000000001b0b02ca */ /* 0x000fe400008e0000 */
[----:B------:R-:W-:Y:S11]  /*3f90*/  ELECT P0, URZ, PT ;  /* 0x0000000000ff782f */ /* 0x000ff60003800000 */
[----:B------:R1:W-:Y:S02]  /*3fa0*/  UTCHMMA.2CTA tmem[UR8], gdesc[UR10], tmem[UR9], tmem[UR38], idesc[UR39], UPT ;  /* 0x00ff260a080079ea */ /* 0x0003e4000ba00009 */
[----:B------:R-:W-:Y:S02]  /*3fb0*/  @P0 VIADD R26, R4, 0x100 ;  /* 0x00000100041a0836 */ /* 0x000fe40000000000 */
[----:B------:R-:W-:Y:S01]  /*3fc0*/  @P0 IMAD.MOV.U32 R27, RZ, RZ, 0x40004040 ;  /* 0x40004040ff1b0424 */ /* 0x000fe200078e00ff */
[----:B0-----:R-:W-:Y:S02]  /*3fd0*/  @P0 R2UR.BROADCAST UR13, R18 ;  /* 0x00000000120d02ca */ /* 0x001fe400008e0000 */
[----:B------:R-:W-:Y:S02]  /*3fe0*/  @P0 R2UR.BROADCAST UR36, R26 ;  /* 0x000000001a2402ca */ /* 0x000fe400008e0000 */
[----:B------:R-:W-:Y:S02]  /*3ff0*/  @P0 R2UR.BROADCAST UR37, R27 ;  /* 0x000000001b2502ca */ /* 0x000fe400008e0000 */
[----:B------:R-:W-:Y:S02]  /*4000*/  @P0 R2UR.BROADCAST UR12, R11 ;  /* 0x000000000b0c02ca */ /* 0x000fe400008e0000 */
[----:B------:R-:W-:Y:S11]  /*4010*/  ELECT P0, URZ, PT ;  /* 0x0000000000ff782f */ /* 0x000ff60003800000 */
[----:B------:R0:W-:Y:S02]  /*4020*/  UTCHMMA.2CTA tmem[UR12], gdesc[UR36], tmem[UR13], tmem[UR38], idesc[UR39], UPT ;  /* 0x00ff26240c0079ea */ /* 0x0001e4000ba0000d */
[----:B------:R-:W-:Y:S01]  /*4030*/  @P0 VIADD R26, R4, 0x180 ;  /* 0x00000180041a0836 */ /* 0x000fe20000000000 */
[----:B-1----:R-:W-:Y:S01]  /*4040*/  @P0 R2UR.BROADCAST UR9, R18 ;  /* 0x00000000120902ca */ /* 0x002fe200008e0000 */
[----:B------:R-:W-:Y:S01]  /*4050*/  @P0 IMAD.MOV.U32 R27, RZ, RZ, 0x40004040 ;  /* 0x40004040ff1b0424 */ /* 0x000fe200078e00ff */
[----:B------:R-:W-:Y:S02]  /*4060*/  @P0 R2UR.BROADCAST UR8, R10 ;  /* 0x000000000a0802ca */ /* 0x000fe400008e0000 */
        /* <DEDUP_REMOVED lines=22> */
[----:B0-----:R-:W-:Y:S01]  /*41d0*/  @P0 R2UR.BROADCAST UR12, R18 ;  /* 0x00000000120c02ca */ /* 0x001fe200008e0000 */
[----:B------:R-:W-:Y:S01]  /*41e0*/  ULOP3.LUT UR37, UR32, 0xffff, URZ, 0xc0, !UPT ;  /* 0x0000ffff20257892 */ /* 0x000fe2000f8ec0ff */
[----:B------:R-:W-:Y:S01]  /*41f0*/  @P0 R2UR.BROADCAST UR38, R26 ;  /* 0x000000001a2602ca */ /* 0x000fe200008e0000 */
[----:B------:R-:W-:Y:S01]  /*4200*/  UMOV UR13, UR33 ;  /* 0x00000021000d7c82 */ /* 0x000fe20008000000 */
[----:B------:R-:W-:Y:S02]  /*4210*/  @P0 R2UR.BROADCAST UR39, R27 ;  /* 0x000000001b2702ca */ /* 0x000fe400008e0000 */
[----:B------:R-:W-:Y:S02]  /*4220*/  @P0 R2UR.BROADCAST UR36, R7 ;  /* 0x00000000072402ca */ /* 0x000fe400008e0000 */
[----:B------:R-:W-:Y:S11]  /*4230*/  ELECT P0, URZ, PT ;  /* 0x0000000000ff782f */ /* 0x000ff60003800000 */
[----:B------:R0:W-:Y:S02]  /*4240*/  UTCHMMA.2CTA tmem[UR36], gdesc[UR38], tmem[UR12], tmem[UR40], idesc[UR41], UPT ;  /* 0x00ff2826240079ea */ /* 0x0001e4000ba0000c */
[----:B------:R-:W-:Y:S01]  /*4250*/  @P0 VIADD R4, R4, 0x380 ;  /* 0x0000038004040836 */ /* 0x000fe20000000000 */
[----:B-1----:R-:W-:Y:S01]  /*4260*/  @P0 R2UR.BROADCAST UR9, R18 ;  /* 0x00000000120902ca */ /* 0x002fe200008e0000 */
[----:B------:R-:W-:Y:S01]  /*4270*/  @P0 IMAD.MOV.U32 R27, RZ, RZ, 0x40004040 ;  /* 0x40004040ff1b0424 */ /* 0x000fe200078e00ff */
[----:B------:R-:W-:Y:S01]  /*4280*/  @P0 R2UR.BROADCAST UR8, R6 ;  /* 0x00000000060802ca */ /* 0x000fe200008e0000 */
[----:B------:R-:W-:Y:S01]  /*4290*/  @P0 IMAD.MOV.U32 R26, RZ, RZ, R4 ;  /* 0x000000ffff1a0224 */ /* 0x000fe200078e0004 */
[----:B------:R-:W-:Y:S01]  /*42a0*/  SEL R4, R17, RZ, P1 ;  /* 0x000000ff11047207 */ /* 0x000fe20000800000 */
[----:B------:R-:W-:Y:S01]  /*42b0*/  IMAD.MOV.U32 R18, RZ, RZ, 0x180 ;  /* 0x00000180ff127424 */ /* 0x000fe200078e00ff */
[----:B------:R-:W-:Y:S02]  /*42c0*/  @P0 R2UR.BROADCAST UR11, R27 ;  /* 0x000000001b0b02ca */ /* 0x000fe400008e0000 */
[----:B------:R-:W-:Y:S02]  /*42d0*/  @P0 R2UR.BROADCAST UR10, R26 ;  /* 0x000000001a0a02ca */ /* 0x000fe400008e0000 */
[----:B------:R-:W-:Y:S11]  /*42e0*/  ELECT P0, URZ, PT ;  /* 0x0000000000ff782f */ /* 0x000ff60003800000 */
[----:B------:R-:W-:Y:S02]  /*42f0*/  @!UPT UIADD3 URZ, UPT, UPT, URZ, URZ, URZ ;  /* 0x000000fffffff290 */ /* 0x000fe4000fffe0ff */
[----:B------:R-:W-:Y:S01]  /*4300*/  @P0 VIADD R5, R5, 0x40 ;  /* 0x0000004005050836 */ /* 0x000fe20000000000 */
[----:B0-----:R-:W-:Y:S02]  /*4310*/  UMOV UR12, URZ ;  /* 0x000000ff000c7c82 */ /* 0x001fe40008000000 */
[----:B------:R0:W-:Y:S02]  /*4320*/  UTCHMMA.2CTA tmem[UR8], gdesc[UR10], tmem[UR9], tmem[UR12], idesc[UR13], UPT ;  /* 0x00ff0c0a080079ea */ /* 0x0001e4000ba00009 */
[----:B------:R-:W-:Y:S02]  /*4330*/  @P0 R2UR.BROADCAST UR36, R5 ;  /* 0x00000000052402ca */ /* 0x000fe400008e0000 */
[----:B------:R-:W-:Y:S02]  /*4340*/  PLOP3.LUT P0, PT, P2, PT, PT, 0x80, 0x8 ;  /* 0x000000000008781c */ /* 0x000fe4000170f070 */
[----:B------:R-:W-:Y:S09]  /*4350*/  PLOP3.LUT P2, PT, PT, PT, PT, 0x8, 0x80 ;  /* 0x000000000080781c */ /* 0x000ff20003f4e170 */
[----:B------:R0:W-:Y:S02]  /*4360*/  UTCBAR.2CTA.MULTICAST [UR36], URZ, UR37 ;  /* 0x000000ff240073e9 */ /* 0x0001e40008200825 */
[----:B------:R-:W-:Y:S05]  /*4370*/  @P0 BRA `(.L_x_56) ;  /* 0xfffffff800840947 */ /* 0x000fea000383ffff */
[----:B0-----:R-:W-:Y:S05]  /*4380*/  BSYNC B1 ;  /* 0x0000000000017941 */ /* 0x001fea0003800000 */
.L_x_53:
[----:B------:R-:W-:Y:S02]  /*4390*/  ELECT P0, URZ, PT ;  /* 0x0000000000ff782f */ /* 0x000fe40003800000 */
[C---:B------:R-:W-:Y:S01]  /*43a0*/  ISETP.NE.AND P1, PT, R14.reuse, 0x2, PT ;  /* 0x000000020e00780c */ /* 0x040fe20003f25270 */
[----:B------:R-:W-:Y:S01]  /*43b0*/  UMOV UR11, 0x3 ;  /* 0x00000003000b7882 */ /* 0x000fe20000000000 */
[----:B------:R-:W-:Y:S01]  /*43c0*/  UMOV UR9, 0x3 ;  /* 0x0000000300097882 */ /* 0x000fe20000000000 */
[----:B------:R-:W-:Y:S02]  /*43d0*/  LOP3.LUT R23, R23, 0x1, RZ, 0x3c, !PT ;  /* 0x0000000117177812 */ /* 0x000fe400078e3cff */
[----:B------:R-:W-:-:S06]  /*43e0*/  SEL R14, R14, RZ, P1 ;  /* 0x000000ff0e0e7207 */ /* 0x000fcc0000800000 */
[----:B------:R-:W-:Y:S01]  /*43f0*/  @P0 IMAD.U32 R0, RZ, RZ, UR16 ;  /* 0x00000010ff000e24 */ /* 0x000fe2000f8e00ff */
[----:B------:R-:W-:-:S04]  /*4400*/  @P0 MOV R3, 0x400 ;  /* 0x0000040000030802 */ /* 0x000fc80000000f00 */
[----:B------:R-:W-:-:S05]  /*4410*/  @P0 LEA R3, R0, R3, 0x18 ;  /* 0x0000000300030211 */ /* 0x000fca00078ec0ff */
[----:B------:R-:W-:-:S05]  /*4420*/  @P0 VIADD R3, R3, 0xd0 ;  /* 0x000000d003030836 */ /* 0x000fca0000000000 */
[----:B------:R-:W-:Y:S02]  /*4430*/  @P0 R2UR.BROADCAST UR10, R3 ;  /* 0x00000000030a02ca */ /* 0x000fe400008e0000 */
[----:B------:R-:W-:Y:S02]  /*4440*/  ELECT P0, URZ, PT ;  /* 0x0000000000ff782f */ /* 0x000fe40003800000 */
[----:B------:R-:W-:-:S04]  /*4450*/  SEL R3, RZ, 0x1, P1 ;  /* 0x00000001ff037807 */ /* 0x000fc80000800000 */
[----:B------:R-:W-:-:S05]  /*4460*/  LOP3.LUT R22, R22, R3, RZ, 0x3c, !PT ;  /* 0x0000000316167212 */ /* 0x000fca00078e3cff */
[----:B------:R2:W-:Y:S02]  /*4470*/  UTCBAR.2CTA.MULTICAST [UR10], URZ, UR11 ;  /* 0x000000ff0a0073e9 */ /* 0x0005e4000820080b */
[----:B------:R-:W-:-:S05]  /*4480*/  @P0 VIADD R15, R15, 0x90 ;  /* 0x000000900f0f0836 */ /* 0x000fca0000000000 */
[----:B------:R-:W-:Y:S02]  /*4490*/  @P0 R2UR.BROADCAST UR8, R15 ;  /* 0x000000000f0802ca */ /* 0x000fe400008e0000 */
[----:B------:R-:W-:-:S04]  /*44a0*/  ISETP.NE.AND P0, PT, R16, 0x2, PT ;  /* 0x000000021000780c */ /* 0x000fc80003f05270 */
[----:B------:R-:W-:-:S04]  /*44b0*/  SEL R3, RZ, 0x1, P0 ;  /* 0x00000001ff037807 */ /* 0x000fc80000000000 */
[----:B------:R-:W-:Y:S02]  /*44c0*/  LOP3.LUT R24, R24, R3, RZ, 0x3c, !PT ;  /* 0x0000000318187212 */ /* 0x000fe400078e3cff */
[----:B------:R-:W-:Y:S01]  /*44d0*/  SEL R3, R16, RZ, P0 ;  /* 0x000000ff10037207 */ /* 0x000fe20000000000 */
[----:B------:R2:W-:Y:S01]  /*44e0*/  UTCBAR.2CTA.MULTICAST [UR8], URZ, UR9 ;  /* 0x000000ff080073e9 */ /* 0x0005e20008200809 */
[----:B------:R-:W-:-:S05]  /*44f0*/  NOP ;  /* 0x0000000000007918 */ /* 0x000fca0000000000 */
.L_x_40:
[----:B------:R-:W3:Y:S01]  /*4500*/  LDL.LU R16, [R1] ;  /* 0x0000000001107983 */ /* 0x000ee20000300800 */
[----:B------:R-:W-:Y:S01]  /*4510*/  HFMA2 R5, -RZ, RZ, 0, 0 ;  /* 0x00000000ff057431 */ /* 0x000fe200000001ff */
[----:B---3--:R-:W-:-:S05]  /*4520*/  IADD3 R16, PT, PT, R16, UR21, RZ ;  /* 0x0000001510107c10 */ /* 0x008fca000fffe0ff */
[----:B------:R3:W-:Y:S01]  /*4530*/  STL [R1], R16 ;  /* 0x0000001001007387 */ /* 0x0007e20000100800 */
[----:B------:R-:W-:Y:S05]  /*4540*/  BRA.U !UP1, `(.L_x_57) ;  /* 0x0000000109bc7547 */ /* 0x000fea000b800000 */
[----:B0-----:R-:W-:Y:S01]  /*4550*/  IABS R11, UR22 ;  /* 0x00000016000b7c13 */ /* 0x001fe20008000000 */
[----:B------:R-:W0:Y:S03]  /*4560*/  LDC R8, c[0x0][0x66c] ;  /* 0x00019b00ff087b82 */ /* 0x000e260000000800 */
[----:B------:R-:W4:Y:S08]  /*4570*/  I2F.RP R9, R11 ;  /* 0x0000000b00097306 */ /* 0x000f300000209400 */
[----:B----4-:R-:W4:Y:S01]  /*4580*/  MUFU.RCP R12, R9 ;  /* 0x00000009000c7308 */ /* 0x010f220000001000 */
[----:B0-----:R-:W-:-:S07]  /*4590*/  IABS R7, R8 ;  /* 0x0000000800077213 */ /* 0x001fce0000000000 */
[----:B-1----:R-:W0:Y:S01]  /*45a0*/  I2F.RP R6, R7 ;  /* 0x0000000700067306 */ /* 0x002e220000209400 */
[----:B----4-:R-:W-:Y:S01]  /*45b0*/  VIADD R12, R12, 0xffffffe ;  /* 0x0ffffffe0c0c7836 */ /* 0x010fe20000000000 */
[----:B------:R-:W-:-:S06]  /*45c0*/  IABS R9, R16 ;  /* 0x0000001000097213 */ /* 0x000fcc0000000000 */
[----:B------:R-:W1:Y:S08]  /*45d0*/  F2I.FTZ.U32.TRUNC.NTZ R13, R12 ;  /* 0x0000000c000d7305 */ /* 0x000e70000021f000 */
[----:B0-----:R-:W0:Y:S01]  /*45e0*/  MUFU.RCP R6, R6 ;  /* 0x0000000600067308 */ /* 0x001e220000001000 */
[----:B-1----:R-:W-:Y:S02]  /*45f0*/  IMAD.MOV R5, RZ, RZ, -R13 ;  /* 0x000000ffff057224 */ /* 0x002fe400078e0a0d */
[----:B------:R-:W-:-:S02]  /*4600*/  IMAD.MOV.U32 R12, RZ, RZ, RZ ;  /* 0x000000ffff0c7224 */ /* 0x000fc400078e00ff */
[----:B------:R-:W-:-:S04]  /*4610*/  IMAD R5, R5, R11, RZ ;  /* 0x0000000b05057224 */ /* 0x000fc800078e02ff */
[----:B------:R-:W-:Y:S01]  /*4620*/  IMAD.HI.U32 R10, R13, R5, R12 ;  /* 0x000000050d0a7227 */ /* 0x000fe200078e000c */
[----:B------:R-:W-:-:S03]  /*4630*/  IABS R5, UR22 ;  /* 0x0000001600057c13 */ /* 0x000fc60008000000 */
[----:B0-----:R-:W-:Y:S01]  /*4640*/  VIADD R13, R6, 0xffffffe ;  /* 0x0ffffffe060d7836 */ /* 0x001fe20000000000 */
[----:B------:R-:W-:Y:S01]  /*4650*/  IADD3 R5, PT, PT, RZ, -R5, RZ ;  /* 0x80000005ff057210 */ /* 0x000fe20007ffe0ff */
[----:B------:R-:W-:Y:S01]  /*4660*/  IMAD.HI.U32 R10, R10, R9, RZ ;  /* 0x000000090a0a7227 */ /* 0x000fe200078e00ff */
[----:B------:R-:W-:-:S03]  /*4670*/  LOP3.LUT R6, R16, UR22, RZ, 0x3c, !PT ;  /* 0x0000001610067c12 */ /* 0x000fc6000f8e3cff */
[----:B------:R-:W-:Y:S01]  /*4680*/  IMAD R12, R10, R5, R9 ;  /* 0x000000050a0c7224 */ /* 0x000fe200078e0209 */
[----:B------:R-:W0:Y:S01]  /*4690*/  F2I.FTZ.U32.TRUNC.NTZ R13, R13 ;  /* 0x0000000d000d7305 */ /* 0x000e22000021f000 */
[----:B------:R-:W-:-:S03]  /*46a0*/  ISETP.GE.AND P1, PT, R6, RZ, PT ;  /* 0x000000ff0600720c */ /* 0x000fc60003f26270 */
[----:B------:R-:W-:Y:S02]  /*46b0*/  ISETP.GT.U32.AND P0, PT, R11, R12, PT ;  /* 0x0000000c0b00720c */ /* 0x000fe40003f04070 */
[----:B0-----:R-:W-:-:S11]  /*46c0*/  IADD3 R5, PT, PT, RZ, -R13, RZ ;  /* 0x8000000dff057210 */ /* 0x001fd60007ffe0ff */
[----:B------:R-:W-:Y:S02]  /*46d0*/  @!P0 IMAD.IADD R12, R12, 0x1, -R11 ;  /* 0x000000010c0c8824 */ /* 0x000fe400078e0a0b */
[----:B------:R-:W-:Y:S01]  /*46e0*/  @!P0 VIADD R10, R10, 0x1 ;  /* 0x000000010a0a8836 */ /* 0x000fe20000000000 */
[----:B------:R-:W-:Y:S01]  /*46f0*/  ISETP.NE.AND P0, PT, RZ, UR22, PT ;  /* 0x00000016ff007c0c */ /* 0x000fe2000bf05270 */
[----:B------:R-:W-:Y:S01]  /*4700*/  IMAD R5, R5, R7, RZ ;  /* 0x0000000705057224 */ /* 0x000fe200078e02ff */
[----:B------:R-:W-:Y:S01]  /*4710*/  ISETP.GE.U32.AND P2, PT, R12, R11, PT ;  /* 0x0000000b0c00720c */ /* 0x000fe20003f46070 */
[----:B------:R-:W-:-:S04]  /*4720*/  IMAD.MOV.U32 R12, RZ, RZ, RZ ;  /* 0x000000ffff0c7224 */ /* 0x000fc800078e00ff */
[----:B------:R-:W-:-:S08]  /*4730*/  IMAD.HI.U32 R5, R13, R5, R12 ;  /* 0x000000050d057227 */ /* 0x000fd000078e000c */
[----:B------:R-:W-:-:S05]  /*4740*/  @P2 IADD3 R10, PT, PT, R10, 0x1, RZ ;  /* 0x000000010a0a2810 */ /* 0x000fca0007ffe0ff */
[----:B------:R-:W-:Y:S01]  /*4750*/  @!P1 IMAD.MOV R10, RZ, RZ, -R10 ;  /* 0x000000ffff0a9224 */ /* 0x000fe200078e0a0a */
[----:B------:R-:W-:-:S04]  /*4760*/  @!P0 LOP3.LUT R10, RZ, UR22, RZ, 0x33, !PT ;  /* 0x00000016ff0a8c12 */ /* 0x000fc8000f8e33ff */
[----:B------:R-:W-:Y:S02]  /*4770*/  IABS R6, R10 ;  /* 0x0000000a00067213 */ /* 0x000fe40000000000 */
[----:B------:R-:W-:-:S03]  /*4780*/  ISETP.GE.AND P1, PT, R10, RZ, PT ;  /* 0x000000ff0a00720c */ /* 0x000fc60003f26270 */
[----:B------:R-:W-:-:S04]  /*4790*/  IMAD.HI.U32 R5, R5, R6, RZ ;  /* 0x0000000605057227 */ /* 0x000fc800078e00ff */
[----:B------:R-:W-:-:S04]  /*47a0*/  IMAD.MOV R5, RZ, RZ, -R5 ;  /* 0x000000ffff057224 */ /* 0x000fc800078e0a05 */
[----:B------:R-:W-:-:S05]  /*47b0*/  IMAD R6, R7, R5, R6 ;  /* 0x0000000507067224 */ /* 0x000fca00078e0206 */
[----:B------:R-:W-:-:S13]  /*47c0*/  ISETP.GT.U32.AND P0, PT, R7, R6, PT ;  /* 0x000000060700720c */ /* 0x000fda0003f04070 */
[----:B------:R-:W-:-:S04]  /*47d0*/  @!P0 IADD3 R6, PT, PT, R6, -R7, RZ ;  /* 0x8000000706068210 */ /* 0x000fc80007ffe0ff */
[----:B------:R-:W-:-:S13]  /*47e0*/  ISETP.GT.U32.AND P0, PT, R7, R6, PT ;  /* 0x000000060700720c */ /* 0x000fda0003f04070 */
[----:B------:R-:W-:Y:S01]  /*47f0*/  @!P0 IMAD.IADD R6, R6, 0x1, -R7 ;  /* 0x0000000106068824 */ /* 0x000fe200078e0a07 */
[----:B------:R-:W-:-:S03]  /*4800*/  ISETP.NE.AND P0, PT, R8, RZ, PT ;  /* 0x000000ff0800720c */ /* 0x000fc60003f05270 */
[----:B------:R-:W-:-:S05]  /*4810*/  IMAD.MOV.U32 R5, RZ, RZ, R6 ;  /* 0x000000ffff057224 */ /* 0x000fca00078e0006 */
[----:B------:R-:W-:-:S05]  /*4820*/  @!P1 IADD3 R5, PT, PT, -R5, RZ, RZ ;  /* 0x000000ff05059210 */ /* 0x000fca0007ffe1ff */
[----:B------:R-:W-:-:S07]  /*4830*/  @!P0 LOP3.LUT R5, RZ, R8, RZ, 0x33, !PT ;  /* 0x00000008ff058212 */ /* 0x000fce00078e33ff */
.L_x_57:
[----:B------:R-:W-:-:S13]  /*4840*/  ISETP.GE.AND P0, PT, R16, UR5, PT ;  /* 0x0000000510007c0c */ /* 0x000fda000bf06270 */
[----:B------:R-:W-:Y:S05]  /*4850*/  @!P0 BRA `(.L_x_58) ;  /* 0xffffffe800448947 */ /* 0x000fea000383ffff */
[----:B--2---:R-:W-:Y:S05]  /*4860*/  BSYNC B2 ;  /* 0x0000000000027941 */ /* 0x004fea0003800000 */
.L_x_39:
[----:B------:R-:W2:Y:S01]  /*4870*/  LDC R12, c[0x0][0x664] ;  /* 0x00019900ff0c7b82 */ /* 0x000ea20000000800 */
[----:B0-----:R-:W-:Y:S02]  /*4880*/  MOV R8, RZ ;  /* 0x000000ff00087202 */ /* 0x001fe40000000f00 */
[----:B------:R-:W-:-:S05]  /*4890*/  IADD3 R3, PT, PT, R3, 0x1, RZ ;  /* 0x0000000103037810 */ /* 0x000fca0007ffe0ff */
[----:B------:R-:W0:Y:S01]  /*48a0*/  LDC R7, c[0x0][0x668] ;  /* 0x00019a00ff077b82 */ /* 0x000e220000000800 */
[----:B--2---:R-:W-:-:S04]  /*48b0*/  IABS R10, R12 ;  /* 0x0000000c000a7213 */ /* 0x004fc80000000000 */
[----:B------:R-:W2:Y:S01]  /*48c0*/  I2F.RP R13, R10 ;  /* 0x0000000a000d7306 */ /* 0x000ea20000209400 */
[----:B01----:R-:W-:-:S07]  /*48d0*/  IABS R6, R7 ;  /* 0x0000000700067213 */ /* 0x003fce0000000000 */
[----:B--2---:R-:W0:Y:S08]  /*48e0*/  MUFU.RCP R9, R13 ;  /* 0x0000000d00097308 */ /* 0x004e300000001000 */
[----:B------:R-:W-:Y:S01]  /*48f0*/  I2F.RP R13, R6 ;  /* 0x00000006000d7306 */ /* 0x000fe20000209400 */
[----:B0-----:R-:W-:-:S07]  /*4900*/  VIADD R9, R9, 0xffffffe ;  /* 0x0ffffffe09097836 */ /* 0x001fce0000000000 */
[----:B------:R-:W0:Y:S02]  /*4910*/  F2I.FTZ.U32.TRUNC.NTZ R9, R9 ;  /* 0x0000000900097305 */ /* 0x000e24000021f000 */
[----:B0-----:R-:W-:-:S04]  /*4920*/  IMAD.MOV R4, RZ, RZ, -R9 ;  /* 0x000000ffff047224 */ /* 0x001fc800078e0a09 */
[----:B------:R-:W-:Y:S02]  /*4930*/  IMAD R11, R4, R10, RZ ;  /* 0x0000000a040b7224 */ /* 0x000fe400078e02ff */
[----:B------:R-:W0:Y:S02]  /*4940*/  MUFU.RCP R4, R13 ;  /* 0x0000000d00047308 */ /* 0x000e240000001000 */
[----:B------:R-:W-:Y:S01]  /*4950*/  IMAD.HI.U32 R8, R9, R11, R8 ;  /* 0x0000000b09087227 */ /* 0x000fe200078e0008 */
[----:B------:R-:W-:-:S05]  /*4960*/  IABS R11, R16 ;  /* 0x00000010000b7213 */ /* 0x000fca0000000000 */
[----:B------:R-:W-:-:S04]  /*4970*/  IMAD.HI.U32 R9, R8, R11, RZ ;  /* 0x0000000b08097227 */ /* 0x000fc800078e00ff */
[----:B------:R-:W-:-:S04]  /*4980*/  IMAD.MOV R8, RZ, RZ, -R9 ;  /* 0x000000ffff087224 */ /* 0x000fc800078e0a09 */
[----:B------:R-:W-:Y:S02]  /*4990*/  IMAD R11, R10, R8, R11 ;  /* 0x000000080a0b7224 */ /* 0x000fe400078e020b */
[----:B0-----:R-:W-:-:S03]  /*49a0*/  VIADD R14, R4, 0xffffffe ;  /* 0x0ffffffe040e7836 */ /* 0x001fc60000000000 */
[----:B------:R-:W-:Y:S01]  /*49b0*/  ISETP.GT.U32.AND P0, PT, R10, R11, PT ;  /* 0x0000000b0a00720c */ /* 0x000fe20003f04070 */
[----:B------:R-:W0:-:S12]  /*49c0*/  F2I.FTZ.U32.TRUNC.NTZ R15, R14 ;  /* 0x0000000e000f7305 */ /* 0x000e18000021f000 */
[-C--:B------:R-:W-:Y:S02]  /*49d0*/  @!P0 IADD3 R11, PT, PT, R11, -R10.reuse, RZ ;  /* 0x8000000a0b0b8210 */ /* 0x080fe40007ffe0ff */
[----:B------:R-:W-:Y:S01]  /*49e0*/  @!P0 IADD3 R9, PT, PT, R9, 0x1, RZ ;  /* 0x0000000109098810 */ /* 0x000fe20007ffe0ff */
[----:B0-----:R-:W-:Y:S01]  /*49f0*/  IMAD.MOV R4, RZ, RZ, -R15 ;  /* 0x000000ffff047224 */ /* 0x001fe200078e0a0f */
[----:B------:R-:W-:Y:S01]  /*4a00*/  ISETP.GE.U32.AND P2, PT, R11, R10, PT ;  /* 0x0000000a0b00720c */ /* 0x000fe20003f46070 */
[----:B------:R-:W-:Y:S01]  /*4a10*/  IMAD.MOV.U32 R14, RZ, RZ, RZ ;  /* 0x000000ffff0e7224 */ /* 0x000fe200078e00ff */
[----:B------:R-:W-:Y:S01]  /*4a20*/  ISETP.NE.AND P0, PT, R12, RZ, PT ;  /* 0x000000ff0c00720c */ /* 0x000fe20003f05270 */
[----:B------:R-:W-:Y:S01]  /*4a30*/  IMAD R11, R4, R6, RZ ;  /* 0x00000006040b7224 */ /* 0x000fe200078e02ff */
[----:B------:R-:W-:-:S03]  /*4a40*/  LOP3.LUT R4, R16, R12, RZ, 0x3c, !PT ;  /* 0x0000000c10047212 */ /* 0x000fc600078e3cff */
[----:B------:R-:W-:Y:S01]  /*4a50*/  IMAD.HI.U32 R11, R15, R11, R14 ;  /* 0x0000000b0f0b7227 */ /* 0x000fe200078e000e */
[----:B------:R-:W-:-:S05]  /*4a60*/  ISETP.GE.AND P1, PT, R4, RZ, PT ;  /* 0x000000ff0400720c */ /* 0x000fca0003f26270 */
[----:B------:R-:W-:-:S08]  /*4a70*/  @P2 VIADD R9, R9, 0x1 ;  /* 0x0000000109092836 */ /* 0x000fd00000000000 */
[----:B------:R-:W-:Y:S02]  /*4a80*/  @!P1 IADD3 R9, PT, PT, -R9, RZ, RZ ;  /* 0x000000ff09099210 */ /* 0x000fe40007ffe1ff */
[----:B------:R-:W-:-:S04]  /*4a90*/  @!P0 LOP3.LUT R9, RZ, R12, RZ, 0x33, !PT ;  /* 0x0000000cff098212 */ /* 0x000fc800078e33ff */
[----:B------:R-:W-:Y:S02]  /*4aa0*/  IABS R4, R9 ;  /* 0x0000000900047213 */ /* 0x000fe40000000000 */
[----:B------:R-:W-:Y:S01]  /*4ab0*/  ISETP.GE.AND P1, PT, R9, RZ, PT ;  /* 0x000000ff0900720c */ /* 0x000fe20003f26270 */
[----:B------:R-:W-:Y:S02]  /*4ac0*/  IMAD.MOV R9, RZ, RZ, -R9 ;  /* 0x000000ffff097224 */ /* 0x000fe400078e0a09 */
[----:B------:R-:W-:-:S04]  /*4ad0*/  IMAD.HI.U32 R11, R11, R4, RZ ;  /* 0x000000040b0b7227 */ /* 0x000fc800078e00ff */
[----:B------:R-:W-:-:S04]  /*4ae0*/  IMAD.MOV R11, RZ, RZ, -R11 ;  /* 0x000000ffff0b7224 */ /* 0x000fc800078e0a0b */
[----:B------:R-:W-:-:S05]  /*4af0*/  IMAD R4, R6, R11, R4 ;  /* 0x0000000b06047224 */ /* 0x000fca00078e0204 */
[----:B------:R-:W-:-:S13]  /*4b00*/  ISETP.GT.U32.AND P0, PT, R6, R4, PT ;  /* 0x000000040600720c */ /* 0x000fda0003f04070 */
[----:B------:R-:W-:-:S04]  /*4b10*/  @!P0 IADD3 R4, PT, PT, R4, -R6, RZ ;  /* 0x8000000604048210 */ /* 0x000fc80007ffe0ff */
[----:B------:R-:W-:-:S13]  /*4b20*/  ISETP.GT.U32.AND P0, PT, R6, R4, PT ;  /* 0x000000040600720c */ /* 0x000fda0003f04070 */
[----:B------:R-:W-:Y:S01]  /*4b30*/  @!P0 IMAD.IADD R4, R4, 0x1, -R6 ;  /* 0x0000000104048824 */ /* 0x000fe200078e0a06 */
[----:B------:R-:W-:-:S04]  /*4b40*/  ISETP.NE.AND P0, PT, R7, RZ, PT ;  /* 0x000000ff0700720c */ /* 0x000fc80003f05270 */
[----:B------:R-:W-:-:S09]  /*4b50*/  @!P1 IADD3 R4, PT, PT, -R4, RZ, RZ ;  /* 0x000000ff04049210 */ /* 0x000fd20007ffe1ff */
[----:B------:R-:W-:Y:S01]  /*4b60*/  @!P0 LOP3.LUT R4, RZ, R7, RZ, 0x33, !PT ;  /* 0x00000007ff048212 */ /* 0x000fe200078e33ff */
[----:B------:R-:W-:-:S07]  /*4b70*/  IMAD R7, R12, R9, R16 ;  /* 0x000000090c077224 */ /* 0x000fce00078e0210 */
.L_x_38:
[----:B------:R-:W-:Y:S01]  /*4b80*/  UISETP.NE.AND UP0, UPT, UR24, URZ, UPT ;  /* 0x000000ff1800728c */ /* 0x000fe2000bf05270 */
[----:B------:R-:W-:Y:S01]  /*4b90*/  BSSY B1, `(.L_x_37) ;  /* 0x0000014000017945 */ /* 0x000fe20003800000 */
[----:B------:R-:W-:-:S07]  /*4ba0*/  PLOP3.LUT P1, PT, PT, PT, PT, 0x8, 0x80 ;  /* 0x000000000080781c */ /* 0x000fce0003f2e170 */
[----:B------:R-:W-:Y:S05]  /*4bb0*/  BRA.U UP0, `(.L_x_59) ;  /* 0x0000000100447547 */ /* 0x000fea000b800000 */
[----:B------:R-:W2:Y:S01]  /*4bc0*/  S2UR UR8, SR_CgaCtaId ;  /* 0x00000000000879c3 */ /* 0x000ea20000008800 */
[----:B------:R-:W-:Y:S01]  /*4bd0*/  ISETP.NE.AND P0, PT, R3, 0x2, PT ;  /* 0x000000020300780c */ /* 0x000fe20003f05270 */
[----:B------:R-:W-:Y:S01]  /*4be0*/  BSSY B0, `(.L_x_60) ;  /* 0x000000c000007945 */ /* 0x000fe20003800000 */
[----:B------:R-:W-:Y:S01]  /*4bf0*/  MOV R9, 0x400 ;  /* 0x0000040000097802 */ /* 0x000fe20000000f00 */
[----:B0-----:R-:W-:Y:S01]  /*4c00*/  IMAD.U32 R8, R23, -0x80000000, RZ ;  /* 0x8000000017087824 */ /* 0x001fe200078e00ff */
[----:B------:R-:W-:Y:S02]  /*4c10*/  SEL R11, RZ, 0x1, P0 ;  /* 0x00000001ff0b7807 */ /* 0x000fe40000000000 */
[----:B------:R-:W-:Y:S02]  /*4c20*/  SEL R3, R3, RZ, P0 ;  /* 0x000000ff03037207 */ /* 0x000fe40000000000 */
[----:B------:R-:W-:-:S05]  /*4c30*/  LOP3.LUT R24, R24, R11, RZ, 0x3c, !PT ;  /* 0x0000000b18187212 */ /* 0x000fca00078e3cff */
[----:B------:R-:W-:Y:S02]  /*4c40*/  IMAD.U32 R24, R24, -0x80000000, RZ ;  /* 0x8000000018187824 */ /* 0x000fe400078e00ff */
[----:B--2---:R-:W-:-:S05]  /*4c50*/  IMAD.U32 R0, RZ, RZ, UR8 ;  /* 0x00000008ff007e24 */ /* 0x004fca000f8e00ff */
[----:B-1----:R-:W-:-:S05]  /*4c60*/  LEA R6, R0, R9, 0x18 ;  /* 0x0000000900067211 */ /* 0x002fca00078ec0ff */
[----:B------:R-:W-:-:S04]  /*4c70*/  IMAD R3, R3, 0x8, R6 ;  /* 0x0000000803037824 */ /* 0x000fc800078e0206 */
[----:B------:R-:W0:Y:S02]  /*4c80*/  SYNCS.PHASECHK.TRANS64.TRYWAIT P0, [R3+URZ+0x70], R24 ;  /* 0x00007018030075a7 */ /* 0x000e2400080011ff */
[----:B0-----:R-:W-:Y:S05]  /*4c90*/  @!P0 BRA `(.L_x_61) ;  /* 0x00000030009c8947 */ /* 0x001fea0003800000 */
.L_x_129:
[----:B------:R-:W-:Y:S05]  /*4ca0*/  BSYNC B0 ;  /* 0x0000000000007941 */ /* 0x000fea0003800000 */
.L_x_60:
[----:B------:R-:W1:Y:S02]  /*4cb0*/  SYNCS.PHASECHK.TRANS64.TRYWAIT P0, [R6+URZ+0xd8], R8 ;  /* 0x0000d808060075a7 */ /* 0x000e6400080011ff */
[----:B-1----:R-:W-:Y:S05]  /*4cc0*/  @!P0 BRA `(.L_x_62) ;  /* 0x0000003000a88947 */ /* 0x002fea0003800000 */
.L_x_59:
[----:B------:R-:W-:Y:S05]  /*4cd0*/  BSYNC B1 ;  /* 0x0000000000017941 */ /* 0x000fea0003800000 */
.L_x_37:
[----:B------:R-:W-:Y:S01]  /*4ce0*/  UISETP.GT.U32.AND UP0, UPT, UR25, 0x3, UPT ;  /* 0x000000031900788c */ /* 0x000fe2000bf04070 */
[----:B0-2---:R-:W-:-:S04]  /*4cf0*/  SHF.L.U32 R3, R2, 0x2, RZ ;  /* 0x0000000202037819 */ /* 0x005fc800000006ff */
[----:B------:R-:W-:-:S04]  /*4d00*/  LOP3.LUT R3, R3, 0x1fc, RZ, 0xc0, !PT ;  /* 0x000001fc03037812 */ /* 0x000fc800078ec0ff */
[----:B------:R-:W-:Y:S05]  /*4d10*/  BRA.U UP0, `(.L_x_63) ;  /* 0x0000000d002c7547 */ /* 0x000fea000b800000 */
.L_x_64:
[----:B------:R-:W-:-:S08]  /*4d20*/  NOP ;  /* 0x0000000000007918 */ /* 0x000fd00000000000 */
[----:B------:R-:W0:Y:S02]  /*4d30*/  USETMAXREG.TRY_ALLOC.CTAPOOL UP0, 0x100 ;  /* 0x00000100000079c8 */ /* 0x000e240008000600 */
[----:B0-----:R-:W-:-:S13]  /*4d40*/  PLOP3.LUT P0, PT, PT, PT, UP0, 0x80, 0x8 ;  /* 0x000000000008781c */ /* 0x001fda0003f0f008 */
[----:B------:R-:W-:Y:S05]  /*4d50*/  @!P0 BRA `(.L_x_64) ;  /* 0xfffffffc00f08947 */ /* 0x000fea000383ffff */
[----:B------:R-:W-:Y:S05]  /*4d60*/  @!P1 BRA `(.L_x_65) ;  /* 0x0000000800f09947 */ /* 0x000fea0003800000 */
[----:B-1----:R-:W0:Y:S01]  /*4d70*/  S2R R9, SR_CgaCtaId ;  /* 0x0000000000097919 */ /* 0x002e220000008800 */
[----:B------:R-:W1:Y:S01]  /*4d80*/  LDC R12, c[0x0][0x65c] ;  /* 0x00019700ff0c7b82 */ /* 0x000e620000000800 */
[----:B------:R-:W-:Y:S01]  /*4d90*/  UIMAD UR8, UR15, UR7, URZ ;  /* 0x000000070f0872a4 */ /* 0x000fe2000f8e02ff */
[----:B------:R-:W-:Y:S01]  /*4da0*/  MOV R14, 0x400 ;  /* 0x00000400000e7802 */ /* 0x000fe20000000f00 */
[----:B------:R-:W-:Y:S01]  /*4db0*/  BSSY B1, `(.L_x_65) ;  /* 0x00000b7000017945 */ /* 0x000fe20003800000 */
[----:B------:R-:W-:-:S03]  /*4dc0*/  MOV R15, 0x7f800000 ;  /* 0x7f800000000f7802 */ /* 0x000fc60000000f00 */
[----:B------:R-:W-:Y:S01]  /*4dd0*/  MOV R10, UR8 ;  /* 0x00000008000a7c02 */ /* 0x000fe20008000f00 */
[----:B------:R-:W2:Y:S04]  /*4de0*/  LDC R0, c[0x0][0x66c] ;  /* 0x00019b00ff007b82 */ /* 0x000ea80000000800 */
[----:B------:R-:W-:-:S04]  /*4df0*/  IMAD R10, R10, UR6, RZ ;  /* 0x000000060a0a7c24 */ /* 0x000fc8000f8e02ff */
[----:B------:R-:W4:Y:S08]  /*4e00*/  LDC R8, c[0x0][0x664] ;  /* 0x00019900ff087b82 */ /* 0x000f300000000800 */
[----:B------:R-:W3:Y:S01]  /*4e10*/  LDC R6, c[0x0][0x668] ;  /* 0x00019a00ff067b82 */ /* 0x000ee20000000800 */
[----:B-1----:R-:W-:Y:S01]  /*4e20*/  FFMA R15, -R12, R15, -INF ;  /* 0xff8000000c0f7423 */ /* 0x002fe2000000010f */
[----:B0-----:R-:W-:-:S06]  /*4e30*/  LEA R9, R9, R14, 0x18 ;  /* 0x0000000e09097211 */ /* 0x001fcc00078ec0ff */
[----:B------:R-:W0:Y:S01]  /*4e40*/  LDC R11, c[0x0][0x630] ;  /* 0x00018c00ff0b7b82 */ /* 0x000e220000000800 */
[----:B--2---:R-:W-:-:S07]  /*4e50*/  HFMA2 R14, -RZ, RZ, 0, 5.9604644775390625e-08 ;  /* 0x00000001ff0e7431 */ /* 0x004fce00000001ff */
.L_x_71:
[----:B--2---:R-:W2:Y:S01]  /*4e60*/  LDL.LU R24, [R1] ;  /* 0x0000000001187983 */ /* 0x004ea20000300800 */
[----:B----4-:R-:W-:Y:S01]  /*4e70*/  IABS R17, R8 ;  /* 0x0000000800117213 */ /* 0x010fe20000000000 */
[----:B---3--:R-:W-:Y:S01]  /*4e80*/  IMAD.U32 R16, R14, -0x80000000, RZ ;  /* 0x800000000e107824 */ /* 0x008fe200078e00ff */
[----:B------:R-:W-:Y:S01]  /*4e90*/  IABS R12, R6 ;  /* 0x00000006000c7213 */ /* 0x000fe20000000000 */
[----:B------:R-:W-:Y:S01]  /*4ea0*/  BSSY B0, `(.L_x_66) ;  /* 0x000002a000007945 */ /* 0x000fe20003800000 */
[----:B-1----:R-:W1:Y:S01]  /*4eb0*/  I2F.RP R13, R17 ;  /* 0x00000011000d7306 */ /* 0x002e620000209400 */
[----:B------:R-:W3:Y:S07]  /*4ec0*/  SYNCS.PHASECHK.TRANS64.TRYWAIT P2, [R9+URZ+0xc8], R16 ;  /* 0x0000c810090075a7 */ /* 0x000eee00080411ff */
[----:B-1----:R-:W1:Y:S08]  /*4ed0*/  MUFU.RCP R22, R13 ;  /* 0x0000000d00167308 */ /* 0x002e700000001000 */
[----:B------:R-:W4:Y:S01]  /*4ee0*/  I2F.RP R13, R12 ;  /* 0x0000000c000d7306 */ /* 0x000f220000209400 */
[----:B-1----:R-:W-:-:S07]  /*4ef0*/  VIADD R22, R22, 0xffffffe ;  /* 0x0ffffffe16167836 */ /* 0x002fce0000000000 */
[----:B------:R-:W1:Y:S08]  /*4f00*/  F2I.FTZ.U32.TRUNC.NTZ R23, R22 ;  /* 0x0000001600177305 */ /* 0x000e70000021f000 */
[----:B----4-:R-:W4:Y:S01]  /*4f10*/  MUFU.RCP R13, R13 ;  /* 0x0000000d000d7308 */ /* 0x010f220000001000 */
[----:B-1----:R-:W-:Y:S02]  /*4f20*/  IMAD.MOV R20, RZ, RZ, -R23 ;  /* 0x000000ffff147224 */ /* 0x002fe400078e0a17 */
[----:B------:R-:W-:-:S02]  /*4f30*/  IMAD.MOV.U32 R22, RZ, RZ, RZ ;  /* 0x000000ffff167224 */ /* 0x000fc400078e00ff */
[----:B------:R-:W-:-:S04]  /*4f40*/  IMAD R20, R20, R17, RZ ;  /* 0x0000001114147224 */ /* 0x000fc800078e02ff */
[----:B------:R-:W-:-:S04]  /*4f50*/  IMAD.HI.U32 R20, R23, R20, R22 ;  /* 0x0000001417147227 */ /* 0x000fc800078e0016 */
[----:B----4-:R-:W-:-:S06]  /*4f60*/  VIADD R21, R13, 0xffffffe ;  /* 0x0ffffffe0d157836 */ /* 0x010fcc0000000000 */
[----:B------:R-:W1:Y:S01]  /*4f70*/  F2I.FTZ.U32.TRUNC.NTZ R21, R21 ;  /* 0x0000001500157305 */ /* 0x000e62000021f000 */
[----:B--2---:R-:W-:-:S04]  /*4f80*/  IADD3 R24, PT, PT, R10, R24, RZ ;  /* 0x000000180a187210 */ /* 0x004fc80007ffe0ff */
[----:B------:R-:W-:Y:S01]  /*4f90*/  IABS R19, R24 ;  /* 0x0000001800137213 */ /* 0x000fe20000000000 */
[----:B------:R2:W-:Y:S04]  /*4fa0*/  STL [R1], R24 ;  /* 0x0000001801007387 */ /* 0x0005e80000100800 */
[----:B------:R-:W-:-:S05]  /*4fb0*/  IMAD.HI.U32 R20, R20, R19, RZ ;  /* 0x0000001314147227 */ /* 0x000fca00078e00ff */
[----:B------:R-:W-:-:S05]  /*4fc0*/  IADD3 R18, PT, PT, -R20, RZ, RZ ;  /* 0x000000ff14127210 */ /* 0x000fca0007ffe1ff */
[----:B------:R-:W-:-:S05]  /*4fd0*/  IMAD R18, R17, R18, R19 ;  /* 0x0000001211127224 */ /* 0x000fca00078e0213 */
[----:B------:R-:W-:-:S13]  /*4fe0*/  ISETP.GT.U32.AND P0, PT, R17, R18, PT ;  /* 0x000000121100720c */ /* 0x000fda0003f04070 */
[-C--:B------:R-:W-:Y:S02]  /*4ff0*/  @!P0 IADD3 R18, PT, PT, R18, -R17.reuse, RZ ;  /* 0x8000001112128210 */ /* 0x080fe40007ffe0ff */
[----:B------:R-:W-:Y:S02]  /*5000*/  @!P0 IADD3 R20, PT, PT, R20, 0x1, RZ ;  /* 0x0000000114148810 */ /* 0x000fe40007ffe0ff */
[----:B------:R-:W-:Y:S02]  /*5010*/  ISETP.GE.U32.AND P3, PT, R18, R17, PT ;  /* 0x000000111200720c */ /* 0x000fe40003f66070 */
[----:B------:R-:W-:Y:S02]  /*5020*/  LOP3.LUT R17, R24, R8, RZ, 0x3c, !PT ;  /* 0x0000000818117212 */ /* 0x000fe400078e3cff */
[----:B------:R-:W-:Y:S02]  /*5030*/  ISETP.NE.AND P0, PT, R8, RZ, PT ;  /* 0x000000ff0800720c */ /* 0x000fe40003f05270 */
[----:B------:R-:W-:Y:S01]  /*5040*/  ISETP.GE.AND P1, PT, R17, RZ, PT ;  /* 0x000000ff1100720c */ /* 0x000fe20003f26270 */
[----:B-1----:R-:W-:-:S04]  /*5050*/  IMAD.MOV R17, RZ, RZ, -R21 ;  /* 0x000000ffff117224 */ /* 0x002fc800078e0a15 */
[----:B------:R-:W-:Y:S02]  /*5060*/  IMAD R18, R17, R12, RZ ;  /* 0x0000000c11127224 */ /* 0x000fe400078e02ff */
[----:B------:R-:W-:-:S05]  /*5070*/  @P3 VIADD R20, R20, 0x1 ;  /* 0x0000000114143836 */ /* 0x000fca0000000000 */
[----:B------:R-:W-:Y:S01]  /*5080*/  MOV R13, R20 ;  /* 0x00000014000d7202 */ /* 0x000fe20000000f00 */
[----:B------:R-:W-:-:S03]  /*5090*/  IMAD.MOV.U32 R20, RZ, RZ, RZ ;  /* 0x000000ffff147224 */ /* 0x000fc600078e00ff */
[----:B------:R-:W-:Y:S01]  /*50a0*/  @!P1 IADD3 R13, PT, PT, -R13, RZ, RZ ;  /* 0x000000ff0d0d9210 */ /* 0x000fe20007ffe1ff */
[----:B------:R-:W-:Y:S01]  /*50b0*/  IMAD.HI.U32 R18, R21, R18, R20 ;  /* 0x0000001215127227 */ /* 0x000fe200078e0014 */
[----:B------:R-:W-:-:S04]  /*50c0*/  @!P0 LOP3.LUT R13, RZ, R8, RZ, 0x33, !PT ;  /* 0x00000008ff0d8212 */ /* 0x000fc800078e33ff */
[----:B------:R-:W-:-:S05]  /*50d0*/  IABS R17, R13 ;  /* 0x0000000d00117213 */ /* 0x000fca0000000000 */
[----:B------:R-:W-:-:S05]  /*50e0*/  IMAD.HI.U32 R18, R18, R17, RZ ;  /* 0x0000001112127227 */ /* 0x000fca00078e00ff */
[----:B------:R-:W-:-:S05]  /*50f0*/  IADD3 R18, PT, PT, -R18, RZ, RZ ;  /* 0x000000ff12127210 */ /* 0x000fca0007ffe1ff */
[----:B------:R-:W-:-:S05]  /*5100*/  IMAD R17, R12, R18, R17 ;  /* 0x000000120c117224 */ /* 0x000fca00078e0211 */
[----:B------:R-:W-:-:S13]  /*5110*/  ISETP.GT.U32.AND P0, PT, R12, R17, PT ;  /* 0x000000110c00720c */ /* 0x000fda0003f04070 */
[----:B------:R-:W-:Y:S01]  /*5120*/  @!P0 IMAD.IADD R17, R17, 0x1, -R12 ;  /* 0x0000000111118824 */ /* 0x000fe200078e0a0c */
[----:B--23--:R-:W-:Y:S06]  /*5130*/  @!P2 BRA `(.L_x_67) ;  /* 0x0000002c00a4a947 */ /* 0x00cfec0003800000 */
.L_x_132:
[----:B------:R-:W-:Y:S05]  /*5140*/  BSYNC B0 ;  /* 0x0000000000007941 */ /* 0x000fea0003800000 */
.L_x_66:
[----:B------:R-:W2:Y:S01]  /*5150*/  LDCU UR8, c[0x0][0x440] ;  /* 0x00008800ff0877ac */ /* 0x000ea20008000800 */
[----:B------:R3:W-:Y:S01]  /*5160*/  STS [R3+UR4+0x30000], RZ ;  /* 0x030000ff03007988 */ /* 0x0007e20008000804 */
[----:B------:R-:W-:Y:S01]  /*5170*/  ISETP.GT.U32.AND P0, PT, R12, R17, PT ;  /* 0x000000110c00720c */ /* 0x000fe20003f04070 */
[----:B------:R-:W-:Y:S01]  /*5180*/  IMAD R20, R7, 0x80, R2 ;  /* 0x0000008007147824 */ /* 0x000fe200078e0202 */
[----:B------:R-:W-:Y:S01]  /*5190*/  ISETP.GE.AND P1, PT, R13, RZ, PT ;  /* 0x000000ff0d00720c */ /* 0x000fe20003f26270 */
[----:B------:R4:W-:Y:S06]  /*51a0*/  MEMBAR.ALL.CTA ;  /* 0x0000000000007992 */ /* 0x0009ec0000008000 */
[----:B----4-:R-:W4:Y:S01]  /*51b0*/  FENCE.VIEW.ASYNC.S ;  /* 0x00000000000073c6 */ /* 0x010f220000000000 */
[----:B------:R-:W-:Y:S01]  /*51c0*/  MOV R16, 0x1 ;  /* 0x0000000100107802 */ /* 0x000fe20000000f00 */
[----:B------:R-:W-:Y:S02]  /*51d0*/  BSSY.RECONVERGENT B0, `(.L_x_68) ;  /* 0x000003a000007945 */ /* 0x000fe40003800200 */
[----:B------:R-:W-:Y:S01]  /*51e0*/  @!P0 IMAD.IADD R17, R17, 0x1, -R12 ;  /* 0x0000000111118824 */ /* 0x000fe200078e0a0c */
[----:B------:R-:W-:-:S02]  /*51f0*/  ISETP.NE.AND P0, PT, R6, RZ, PT ;  /* 0x000000ff0600720c */ /* 0x000fc40003f05270 */
[----:B--2---:R-:W-:Y:S01]  /*5200*/  ISETP.GE.AND P2, PT, R20, UR8, PT ;  /* 0x0000000814007c0c */ /* 0x004fe2000bf46270 */
[----:B------:R-:W-:-:S05]  /*5210*/  IMAD.MOV.U32 R12, RZ, RZ, R17 ;  /* 0x000000ffff0c7224 */ /* 0x000fca00078e0011 */
[----:B------:R-:W-:Y:S01]  /*5220*/  @!P1 IADD3 R12, PT, PT, -R12, RZ, RZ ;  /* 0x000000ff0c0c9210 */ /* 0x000fe20007ffe1ff */
[----:B----4-:R3:W-:Y:S06]  /*5230*/  SYNCS.ARRIVE.TRANS64.ART0 RZ, [R9+URZ+0xc0], R16 ;  /* 0x0000c01009ff79a7 */ /* 0x0107ec00085000ff */
[----:B------:R-:W-:Y:S05]  /*5240*/  @P2 BRA `(.L_x_69) ;  /* 0x0000000000c82947 */ /* 0x000fea0003800000 */
[----:B0-----:R-:W-:Y:S01]  /*5250*/  IABS R17, R11 ;  /* 0x0000000b00117213 */ /* 0x001fe20000000000 */
[----:B------:R-:W-:Y:S01]  /*5260*/  HFMA2 R18, -RZ, RZ, 0, 0 ;  /* 0x00000000ff127431 */ /* 0x000fe200000001ff */
[----:B------:R-:W0:Y:S01]  /*5270*/  LDCU.64 UR12, c[0x0][0x650] ;  /* 0x0000ca00ff0c77ac */ /* 0x000e220008000a00 */
[----:B------:R-:W2:Y:S01]  /*5280*/  LDC.64 R22, c[0x0][0x358] ;  /* 0x0000d600ff167b82 */ /* 0x000ea20000000a00 */
[----:B------:R-:W4:Y:S01]  /*5290*/  I2F.RP R21, R17 ;  /* 0x0000001100157306 */ /* 0x000f220000209400 */
[----:B------:R-:W5:Y:S07]  /*52a0*/  LDCU.128 UR8, c[0x0][0x640] ;  /* 0x0000c800ff0877ac */ /* 0x000f6e0008000c00 */
[----:B-1--4-:R-:W1:Y:S02]  /*52b0*/  MUFU.RCP R19, R21 ;  /* 0x0000001500137308 */ /* 0x012e640000001000 */
[----:B-1----:R-:W-:Y:S01]  /*52c0*/  VIADD R19, R19, 0xffffffe ;  /* 0x0ffffffe13137836 */ /* 0x002fe20000000000 */
[----:B------:R-:W-:-:S05]  /*52d0*/  SHF.R.S32.HI R21, RZ, 0x1f, R20 ;  /* 0x0000001fff157819 */ /* 0x000fca0000011414 */
[----:B------:R-:W1:Y:S01]  /*52e0*/  F2I.FTZ.U32.TRUNC.NTZ R19, R19 ;  /* 0x0000001300137305 */ /* 0x000e62000021f000 */
[----:B0-----:R-:W-:-:S04]  /*52f0*/  IMAD.WIDE.U32 R20, R5, UR12, R20 ;  /* 0x0000000c05147c25 */ /* 0x001fc8000f8e0014 */
[----:B-1----:R-:W-:-:S04]  /*5300*/  IMAD.MOV R7, RZ, RZ, -R19 ;  /* 0x000000ffff077224 */ /* 0x002fc800078e0a13 */
[----:B---3--:R-:W-:Y:S01]  /*5310*/  IMAD R16, R7, R17, RZ ;  /* 0x0000001107107224 */ /* 0x008fe200078e02ff */
[----:B------:R-:W-:-:S03]  /*5320*/  IABS R7, R4 ;  /* 0x0000000400077213 */ /* 0x000fc60000000000 */
[----:B------:R-:W-:-:S06]  /*5330*/  IMAD.HI.U32 R16, R19, R16, R18 ;  /* 0x0000001013107227 */ /* 0x000fcc00078e0012 */
[----:B------:R-:W-:-:S04]  /*5340*/  IMAD.HI.U32 R18, R16, R7, RZ ;  /* 0x0000000710127227 */ /* 0x000fc800078e00ff */
[----:B------:R-:W-:-:S04]  /*5350*/  IMAD.MOV R16, RZ, RZ, -R18 ;  /* 0x000000ffff107224 */ /* 0x000fc800078e0a12 */
[----:B------:R-:W-:Y:S01]  /*5360*/  IMAD R16, R17, R16, R7 ;  /* 0x0000001011107224 */ /* 0x000fe200078e0207 */
[----:B------:R-:W-:-:S04]  /*5370*/  LOP3.LUT R7, R4, R11, RZ, 0x3c, !PT ;  /* 0x0000000b04077212 */ /* 0x000fc800078e3cff */
[----:B------:R-:W-:Y:S02]  /*5380*/  ISETP.GT.U32.AND P2, PT, R17, R16, PT ;  /* 0x000000101100720c */ /* 0x000fe40003f44070 */
[----:B------:R-:W-:Y:S02]  /*5390*/  ISETP.GE.AND P1, PT, R7, RZ, PT ;  /* 0x000000ff0700720c */ /* 0x000fe40003f26270 */
[----:B------:R-:W-:-:S09]  /*53a0*/  SHF.R.S32.HI R7, RZ, 0x1f, R5 ;  /* 0x0000001fff077819 */ /* 0x000fd20000011405 */
[-C--:B------:R-:W-:Y:S01]  /*53b0*/  @!P2 IADD3 R16, PT, PT, R16, -R17.reuse, RZ ;  /* 0x800000111010a210 */ /* 0x080fe20007ffe0ff */
[----:B------:R-:W-:Y:S01]  /*53c0*/  @!P2 VIADD R18, R18, 0x1 ;  /* 0x000000011212a836 */ /* 0x000fe20000000000 */
[----:B------:R-:W-:Y:S02]  /*53d0*/  ISETP.NE.AND P2, PT, R11, RZ, PT ;  /* 0x000000ff0b00720c */ /* 0x000fe40003f45270 */
[----:B------:R-:W-:Y:S01]  /*53e0*/  ISETP.GE.U32.AND P3, PT, R16, R17, PT ;  /* 0x000000111000720c */ /* 0x000fe20003f66070 */
[----:B------:R-:W-:-:S04]  /*53f0*/  IMAD R16, R7, UR12, RZ ;  /* 0x0000000c07107c24 */ /* 0x000fc8000f8e02ff */
[----:B------:R-:W-:-:S05]  /*5400*/  IMAD R5, R5, UR13, R16 ;  /* 0x0000000d05057c24 */ /* 0x000fca000f8e0210 */
[----:B------:R-:W-:-:S03]  /*5410*/  IADD3 R21, PT, PT, R21, R5, RZ ;  /* 0x0000000515157210 */ /* 0x000fc60007ffe0ff */
[----:B------:R-:W-:-:S05]  /*5420*/  @P3 IADD3 R18, PT, PT, R18, 0x1, RZ ;  /* 0x0000000112123810 */ /* 0x000fca0007ffe0ff */
[----:B------:R-:W-:Y:S01]  /*5430*/  @!P1 IMAD.MOV R18, RZ, RZ, -R18 ;  /* 0x000000ffff129224 */ /* 0x000fe200078e0a12 */
[----:B------:R-:W-:-:S04]  /*5440*/  @!P2 LOP3.LUT R18, RZ, R11, RZ, 0x33, !PT ;  /* 0x0000000bff12a212 */ /* 0x000fc800078e33ff */
[--C-:B------:R-:W-:Y:S01]  /*5450*/  SHF.R.S32.HI R7, RZ, 0x1f, R18.reuse ;  /* 0x0000001fff077819 */ /* 0x100fe20000011412 */
[----:B------:R-:W-:Y:S02]  /*5460*/  IMAD.MOV R5, RZ, RZ, -R18 ;  /* 0x000000ffff057224 */ /* 0x000fe400078e0a12 */
[----:B-----5:R-:W-:-:S04]  /*5470*/  IMAD.WIDE.U32 R20, R18, UR10, R20 ;  /* 0x0000000a12147c25 */ /* 0x020fc8000f8e0014 */
[----:B------:R-:W-:Y:S02]  /*5480*/  IMAD R7, R7, UR10, RZ ;  /* 0x0000000a07077c24 */ /* 0x000fe4000f8e02ff */
[----:B------:R-:W-:Y:S02]  /*5490*/  IMAD R5, R11, R5, R4 ;  /* 0x000000050b057224 */ /* 0x000fe400078e0204 */
[----:B------:R-:W-:Y:S01]  /*54a0*/  IMAD R7, R18, UR11, R7 ;  /* 0x0000000b12077c24 */ /* 0x000fe2000f8e0207 */
[----:B------:R-:W0:Y:S02]  /*54b0*/  LDCU.64 UR10, c[0x0][0x620] ;  /* 0x0000c400ff0a77ac */ /* 0x000e240008000a00 */
[----:B------:R-:W-:Y:S02]  /*54c0*/  SHF.R.S32.HI R4, RZ, 0x1f, R5 ;  /* 0x0000001fff047819 */ /* 0x000fe40000011405 */
[----:B------:R-:W-:-:S03]  /*54d0*/  IADD3 R21, PT, PT, R21, R7, RZ ;  /* 0x0000000715157210 */ /* 0x000fc60007ffe0ff */
[----:B------:R-:W-:Y:S02]  /*54e0*/  IMAD R4, R4, UR8, RZ ;  /* 0x0000000804047c24 */ /* 0x000fe4000f8e02ff */
[----:B------:R-:W-:Y:S01]  /*54f0*/  IMAD.WIDE.U32 R20, R5, UR8, R20 ;  /* 0x0000000805147c25 */ /* 0x000fe2000f8e0014 */
[----:B--2---:R-:W-:-:S03]  /*5500*/  R2UR UR8, R22 ;  /* 0x00000000160872ca */ /* 0x004fc600000e0000 */
[----:B------:R-:W-:Y:S01]  /*5510*/  IMAD R4, R5, UR9, R4 ;  /* 0x0000000905047c24 */ /* 0x000fe2000f8e0204 */
[----:B------:R-:W-:-:S03]  /*5520*/  R2UR UR9, R23 ;  /* 0x00000000170972ca */ /* 0x000fc600000e0000 */
[----:B------:R-:W-:Y:S01]  /*5530*/  IMAD.IADD R4, R21, 0x1, R4 ;  /* 0x0000000115047824 */ /* 0x000fe200078e0204 */
[----:B0-----:R-:W-:-:S04]  /*5540*/  LEA R16, P1, R20, UR10, 0x2 ;  /* 0x0000000a14107c11 */ /* 0x001fc8000f8210ff */
[----:B------:R-:W-:-:S05]  /*5550*/  LEA.HI.X R17, R20, UR11, R4, 0x2, P1 ;  /* 0x0000000b14117c11 */ /* 0x000fca00088f1404 */
[----:B------:R2:W-:Y:S04]  /*5560*/  STG.E desc[UR8][R16.64], R15 ;  /* 0x0000000f10007986 */ /* 0x0005e8000c101908 */
.L_x_69:
[----:B------:R-:W-:Y:S05]  /*5570*/  BSYNC.RECONVERGENT B0 ;  /* 0x0000000000007941 */ /* 0x000fea0003800200 */
.L_x_68:
[----:B------:R-:W4:Y:S01]  /*5580*/  LDL R22, [R1] ;  /* 0x0000000001167983 */ /* 0x000f220000100800 */
[----:B------:R-:W-:Y:S01]  /*5590*/  UISETP.NE.AND UP0, UPT, UR22, URZ, UPT ;  /* 0x000000ff1600728c */ /* 0x000fe2000bf05270 */
[----:B------:R-:W-:Y:S02]  /*55a0*/  IADD3 R7, PT, PT, -R13, RZ, RZ ;  /* 0x000000ff0d077210 */ /* 0x000fe40007ffe1ff */
[----:B------:R-:W-:Y:S02]  /*55b0*/  @!P0 LOP3.LUT R12, RZ, R6, RZ, 0x33, !PT ;  /* 0x00000006ff0c8212 */ /* 0x000fe400078e33ff */
[----:B------:R-:W-:Y:S02]  /*55c0*/  MOV R5, RZ ;  /* 0x000000ff00057202 */ /* 0x000fe40000000f00 */
[----:B------:R-:W-:Y:S01]  /*55d0*/  MOV R4, R12 ;  /* 0x0000000c00047202 */ /* 0x000fe20000000f00 */
[----:B----4-:R-:W-:Y:S01]  /*55e0*/  IMAD R7, R8, R7, R22 ;  /* 0x0000000708077224 */ /* 0x010fe200078e0216 */
[----:B------:R-:W-:Y:S06]  /*55f0*/  BRA.U !UP0, `(.L_x_70) ;  /* 0x0000000108bc7547 */ /* 0x000fec000b800000 */
[----:B------:R-:W-:Y:S02]  /*5600*/  IABS R18, UR22 ;  /* 0x0000001600127c13 */ /* 0x000fe40008000000 */
[----:B------:R-:W-:Y:S02]  /*5610*/  IABS R13, R0 ;  /* 0x00000000000d7213 */ /* 0x000fe40000000000 */
[----:B------:R-:W4:Y:S01]  /*5620*/  I2F.RP R12, R18 ;  /* 0x00000012000c7306 */ /* 0x000f220000209400 */
[----:B--23--:R-:W-:Y:S02]  /*5630*/  IABS R16, R22 ;  /* 0x0000001600107213 */ /* 0x00cfe40000000000 */
[----:B------:R-:W-:-:S05]  /*5640*/  IABS R5, UR22 ;  /* 0x0000001600057c13 */ /* 0x000fca0008000000 */
[----:B------:R-:W-:Y:S01]  /*5650*/  IMAD.MOV R5, RZ, RZ, -R5 ;  /* 0x000000ffff057224 */ /* 0x000fe200078e0a05 */
[----:B----4-:R-:W2:Y:S08]  /*5660*/  MUFU.RCP R20, R12 ;  /* 0x0000000c00147308 */ /* 0x010eb00000001000 */
[----:B------:R-:W3:Y:S01]  /*5670*/  I2F.RP R12, R13 ;  /* 0x0000000d000c7306 */ /* 0x000ee20000209400 */
[----:B--2---:R-:W-:-:S07]  /*5680*/  VIADD R20, R20, 0xffffffe ;  /* 0x0ffffffe14147836 */ /* 0x004fce0000000000 */
[----:B------:R2:W4:Y:S08]  /*5690*/  F2I.FTZ.U32.TRUNC.NTZ R21, R20 ;  /* 0x0000001400157305 */ /* 0x000530000021f000 */
[----:B---3--:R-:W3:Y:S01]  /*56a0*/  MUFU.RCP R12, R12 ;  /* 0x0000000c000c7308 */ /* 0x008ee20000001000 */
[----:B--2---:R-:W-:Y:S02]  /*56b0*/  HFMA2 R20, -RZ, RZ, 0, 0 ;  /* 0x00000000ff147431 */ /* 0x004fe400000001ff */
[----:B----4-:R-:W-:-:S04]  /*56c0*/  IMAD.MOV R17, RZ, RZ, -R21 ;  /* 0x000000ffff117224 */ /* 0x010fc800078e0a15 */
[----:B------:R-:W-:-:S04]  /*56d0*/  IMAD R17, R17, R18, RZ ;  /* 0x0000001211117224 */ /* 0x000fc800078e02ff */
[----:B------:R-:W-:-:S06]  /*56e0*/  IMAD.HI.U32 R17, R21, R17, R20 ;  /* 0x0000001115117227 */ /* 0x000fcc00078e0014 */
[----:B------:R-:W-:-:S04]  /*56f0*/  IMAD.HI.U32 R17, R17, R16, RZ ;  /* 0x0000001011117227 */ /* 0x000fc800078e00ff */
[----:B------:R-:W-:Y:S01]  /*5700*/  IMAD R5, R17, R5, R16 ;  /* 0x0000000511057224 */ /* 0x000fe200078e0210 */
[----:B---3--:R-:W-:-:S04]  /*5710*/  IADD3 R16, PT, PT, R12, 0xffffffe, RZ ;  /* 0x0ffffffe0c107810 */ /* 0x008fc80007ffe0ff */
[----:B------:R-:W-:Y:S01]  /*5720*/  ISETP.GT.U32.AND P0, PT, R18, R5, PT ;  /* 0x000000051200720c */ /* 0x000fe20003f04070 */
[----:B-1----:R-:W1:-:S12]  /*5730*/  F2I.FTZ.U32.TRUNC.NTZ R19, R16 ;  /* 0x0000001000137305 */ /* 0x002e58000021f000 */
[----:B------:R-:W-:Y:S02]  /*5740*/  @!P0 IMAD.IADD R5, R5, 0x1, -R18 ;  /* 0x0000000105058824 */ /* 0x000fe400078e0a12 */
[----:B------:R-:W-:Y:S01]  /*5750*/  @!P0 VIADD R17, R17, 0x1 ;  /* 0x0000000111118836 */ /* 0x000fe20000000000 */
[----:B------:R-:W-:Y:S02]  /*5760*/  ISETP.NE.AND P0, PT, RZ, UR22, PT ;  /* 0x00000016ff007c0c */ /* 0x000fe4000bf05270 */
[----:B------:R-:W-:Y:S01]  /*5770*/  ISETP.GE.U32.AND P2, PT, R5, R18, PT ;  /* 0x000000120500720c */ /* 0x000fe20003f46070 */
[----:B------:R-:W-:Y:S01]  /*5780*/  HFMA2 R18, -RZ, RZ, 0, 0 ;  /* 0x00000000ff127431 */ /* 0x000fe200000001ff */
[----:B------:R-:W-:-:S04]  /*5790*/  LOP3.LUT R5, R22, UR22, RZ, 0x3c, !PT ;  /* 0x0000001616057c12 */ /* 0x000fc8000f8e3cff */
[----:B------:R-:W-:Y:S01]  /*57a0*/  ISETP.GE.AND P1, PT, R5, RZ, PT ;  /* 0x000000ff0500720c */ /* 0x000fe20003f26270 */
[----:B-1----:R-:W-:-:S06]  /*57b0*/  IMAD.MOV R5, RZ, RZ, -R19 ;  /* 0x000000ffff057224 */ /* 0x002fcc00078e0a13 */
[----:B------:R-:W-:-:S05]  /*57c0*/  @P2 VIADD R17, R17, 0x1 ;  /* 0x0000000111112836 */ /* 0x000fca0000000000 */
[----:B------:R-:W-:Y:S01]  /*57d0*/  MOV R12, R17 ;  /* 0x00000011000c7202 */ /* 0x000fe20000000f00 */
[----:B------:R-:W-:-:S04]  /*57e0*/  IMAD R17, R5, R13, RZ ;  /* 0x0000000d05117224 */ /* 0x000fc800078e02ff */
[----:B------:R-:W-:Y:S01]  /*57f0*/  @!P1 IMAD.MOV R12, RZ, RZ, -R12 ;  /* 0x000000ffff0c9224 */ /* 0x000fe200078e0a0c */
[----:B------:R-:W-:Y:S01]  /*5800*/  @!P0 LOP3.LUT R12, RZ, UR22, RZ, 0x33, !PT ;  /* 0x00000016ff0c8c12 */ /* 0x000fe2000f8e33ff */
[----:B------:R-:W-:-:S03]  /*5810*/  IMAD.HI.U32 R17, R19, R17, R18 ;  /* 0x0000001113117227 */ /* 0x000fc600078e0012 */
[----:B------:R-:W-:Y:S02]  /*5820*/  IABS R5, R12 ;  /* 0x0000000c00057213 */ /* 0x000fe40000000000 */
[----:B------:R-:W-:-:S03]  /*5830*/  ISETP.GE.AND P1, PT, R12, RZ, PT ;  /* 0x000000ff0c00720c */ /* 0x000fc60003f26270 */
[----:B------:R-:W-:-:S04]  /*5840*/  IMAD.HI.U32 R16, R17, R5, RZ ;  /* 0x0000000511107227 */ /* 0x000fc800078e00ff */
[----:B------:R-:W-:-:S04]  /*5850*/  IMAD.MOV R16, RZ, RZ, -R16 ;  /* 0x000000ffff107224 */ /* 0x000fc800078e0a10 */
[----:B------:R-:W-:-:S05]  /*5860*/  IMAD R16, R13, R16, R5 ;  /* 0x000000100d107224 */ /* 0x000fca00078e0205 */
[----:B------:R-:W-:-:S13]  /*5870*/  ISETP.GT.U32.AND P0, PT, R13, R16, PT ;  /* 0x000000100d00720c */ /* 0x000fda0003f04070 */
[----:B------:R-:W-:Y:S01]  /*5880*/  @!P0 IMAD.IADD R16, R16, 0x1, -R13 ;  /* 0x0000000110108824 */ /* 0x000fe200078e0a0d */
[----:B------:R-:W-:-:S04]  /*5890*/  ISETP.NE.AND P0, PT, R0, RZ, PT ;  /* 0x000000ff0000720c */ /* 0x000fc80003f05270 */
[----:B------:R-:W-:-:S13]  /*58a0*/  ISETP.GT.U32.AND P2, PT, R13, R16, PT ;  /* 0x000000100d00720c */ /* 0x000fda0003f44070 */
[----:B------:R-:W-:-:S05]  /*58b0*/  @!P2 IADD3 R16, PT, PT, R16, -R13, RZ ;  /* 0x8000000d1010a210 */ /* 0x000fca0007ffe0ff */
[----:B------:R-:W-:-:S05]  /*58c0*/  IMAD.MOV.U32 R5, RZ, RZ, R16 ;  /* 0x000000ffff057224 */ /* 0x000fca00078e0010 */
[----:B------:R-:W-:Y:S02]  /*58d0*/  @!P1 IADD3 R5, PT, PT, -R5, RZ, RZ ;  /* 0x000000ff05059210 */ /* 0x000fe40007ffe1ff */
[----:B------:R-:W-:-:S07]  /*58e0*/  @!P0 LOP3.LUT R5, RZ, R0, RZ, 0x33, !PT ;  /* 0x00000000ff058212 */ /* 0x000fce00078e33ff */
.L_x_70:
[----:B------:R-:W-:Y:S02]  /*58f0*/  ISETP.GE.AND P0, PT, R22, UR5, PT ;  /* 0x0000000516007c0c */ /* 0x000fe4000bf06270 */
[----:B------:R-:W-:-:S11]  /*5900*/  LOP3.LUT R14, R14, 0x1, RZ, 0x3c, !PT ;  /* 0x000000010e0e7812 */ /* 0x000fd600078e3cff */
[----:B------:R-:W-:Y:S05]  /*5910*/  @!P0 BRA `(.L_x_71) ;  /* 0xfffffff400508947 */ /* 0x000fea000383ffff */
[----:B------:R-:W-:Y:S05]  /*5920*/  BSYNC B1 ;  /* 0x0000000000017941 */ /* 0x000fea0003800000 */
.L_x_65:
[----:B------:R-:W4:Y:S01]  /*5930*/  S2UR UR8, SR_CgaCtaId ;  /* 0x00000000000879c3 */ /* 0x000f220000008800 */
[----:B0-----:R-:W-:Y:S01]  /*5940*/  MOV R11, 0x400 ;  /* 0x00000400000b7802 */ /* 0x001fe20000000f00 */
[----:B-1-3--:R-:W-:Y:S02]  /*5950*/  IMAD.MOV.U32 R9, RZ, RZ, -0x80000000 ;  /* 0x80000000ff097424 */ /* 0x00afe400078e00ff */
[----:B----4-:R-:W-:-:S05]  /*5960*/  IMAD.U32 R0, RZ, RZ, UR8 ;  /* 0x00000008ff007e24 */ /* 0x010fca000f8e00ff */
[----:B------:R-:W-:-:S04]  /*5970*/  LEA R6, R0, R11, 0x18 ;  /* 0x0000000b00067211 */ /* 0x000fc800078ec0ff */
[----:B------:R-:W0:Y:S02]  /*5980*/  SYNCS.PHASECHK.TRANS64.TRYWAIT P0, [R6+URZ+0x98], R9 ;  /* 0x00009809060075a7 */ /* 0x000e2400080011ff */
[----:B0-----:R-:W-:Y:S05]  /*5990*/  @!P0 BRA `(.L_x_72) ;  /* 0x0000002400a88947 */ /* 0x001fea0003800000 */
.L_x_133:
[----:B------:R-:W1:Y:S01]  /*59a0*/  SYNCS.PHASECHK.TRANS64.TRYWAIT P0, [R6+URZ+0xb8], R9 ;  /* 0x0000b809060075a7 */ /* 0x000e6200080011ff */
[----:B------:R-:W-:Y:S01]  /*59b0*/  PLOP3.LUT P1, PT, PT, PT, PT, 0x8, 0x80 ;  /* 0x000000000080781c */ /* 0x000fe20003f2e170 */
[----:B-1----:R-:W-:-:S12]  /*59c0*/  @!P0 BRA `(.L_x_73) ;  /* 0x0000002400b88947 */ /* 0x002fd80003800000 */
.L_x_63:
[----:B------:R-:W-:-:S04]  /*59d0*/  ULOP3.LUT UR8, UR25, 0xfffffffc, URZ, 0xc0, !UPT ;  /* 0xfffffffc19087892 */ /* 0x000fc8000f8ec0ff */
[----:B------:R-:W-:-:S09]  /*59e0*/  UISETP.NE.AND UP0, UPT, UR8, 0x4, UPT ;  /* 0x000000040800788c */ /* 0x000fd2000bf05270 */
[----:B------:R-:W-:Y:S05]  /*59f0*/  BRA.U UP0, `(.L_x_74) ;  /* 0x0000001900a07547 */ /* 0x000fea000b800000 */
[----:B------:R-:W-:-:S08]  /*5a00*/  NOP ;  /* 0x0000000000007918 */ /* 0x000fd00000000000 */
[----:B------:R-:W4:-:S00]  /*5a10*/  USETMAXREG.DEALLOC.CTAPOOL 0xa0 ;  /* 0x000000a0000079c8 */ /* 0x000f0000080e0500 */
[----:B----4-:R-:W-:Y:S05]  /*5a20*/  @!P1 BRA `(.L_x_74) ;  /* 0x0000001800949947 */ /* 0x010fea0003800000 */
[----:B01----:R-:W0:Y:S01]  /*5a30*/  S2R R6, SR_CgaCtaId ;  /* 0x0000000000067919 */ /* 0x003e220000008800 */
[----:B------:R-:W-:Y:S01]  /*5a40*/  LEA.HI R8, R0, R0, RZ, 0x1 ;  /* 0x0000000000087211 */ /* 0x000fe200078f08ff */
[----:B------:R-:W-:Y:S01]  /*5a50*/  UIMAD UR8, UR15, UR7, URZ ;  /* 0x000000070f0872a4 */ /* 0x000fe2000f8e02ff */
[----:B------:R-:W-:Y:S01]  /*5a60*/  IMAD.U32 R47, R2, 0x10000, RZ ;  /* 0x00010000022f7824 */ /* 0x000fe200078e00ff */
[----:B------:R-:W-:Y:S01]  /*5a70*/  BSSY B3, `(.L_x_74) ;  /* 0x00001a0000037945 */ /* 0x000fe20003800000 */
[----:B------:R-:W-:Y:S01]  /*5a80*/  LOP3.LUT R9, R8, 0xfffffffe, RZ, 0xc0, !PT ;  /* 0xfffffffe08097812 */ /* 0x000fe200078ec0ff */
[----:B------:R-:W-:Y:S01]  /*5a90*/  IMAD.MOV.U32 R46, RZ, RZ, RZ ;  /* 0x000000ffff2e7224 */ /* 0x000fe200078e00ff */
[----:B------:R-:W-:Y:S01]  /*5aa0*/  SHF.R.U32.HI R8, RZ, 0x1, R8 ;  /* 0x00000001ff087819 */ /* 0x000fe20000011608 */
[----:B------:R-:W-:Y:S01]  /*5ab0*/  IMAD.U32 R36, RZ, RZ, UR8 ;  /* 0x00000008ff247e24 */ /* 0x000fe2000f8e00ff */
[----:B------:R-:W-:Y:S02]  /*5ac0*/  ISETP.NE.AND P0, PT, R0, R9, PT ;  /* 0x000000090000720c */ /* 0x000fe40003f05270 */
[----:B------:R-:W-:-:S02]  /*5ad0*/  CS2R R44, SRZ ;  /* 0x00000000002c7805 */ /* 0x000fc4000001ff00 */
[----:B------:R-:W-:Y:S01]  /*5ae0*/  MOV R9, 0x400 ;  /* 0x0000040000097802 */ /* 0x000fe20000000f00 */
[----:B------:R-:W-:Y:S01]  /*5af0*/  IMAD.MOV.U32 R39, RZ, RZ, RZ ;  /* 0x000000ffff277224 */ /* 0x000fe200078e00ff */
[----:B------:R-:W-:Y:S01]  /*5b00*/  ISETP.LT.AND P0, PT, R0, RZ, P0 ;  /* 0x000000ff0000720c */ /* 0x000fe20000701270 */
[----:B------:R-:W-:Y:S01]  /*5b10*/  VIADD R0, R8, 0xffffffff ;  /* 0xffffffff08007836 */ /* 0x000fe20000000000 */
[----:B------:R-:W-:Y:S01]  /*5b20*/  LOP3.LUT R47, R47, 0x600000, RZ, 0xc0, !PT ;  /* 0x006000002f2f7812 */ /* 0x000fe200078ec0ff */
[----:B------:R-:W-:Y:S01]  /*5b30*/  IMAD R36, R36, UR6, RZ ;  /* 0x0000000624247c24 */ /* 0x000fe2000f8e02ff */
[----:B------:R-:W-:Y:S02]  /*5b40*/  LOP3.LUT R48, R2, 0x7f, RZ, 0xc0, !PT ;  /* 0x0000007f02307812 */ /* 0x000fe400078ec0ff */
[----:B------:R-:W-:-:S07]  /*5b50*/  LOP3.LUT R47, R47, 0x100, RZ, 0xfc, !PT ;  /* 0x000001002f2f7812 */ /* 0x000fce00078efcff */
[----:B------:R-:W-:Y:S01]  /*5b60*/  @!P0 IMAD.MOV R0, RZ, RZ, R8 ;  /* 0x000000ffff008224 */ /* 0x000fe200078e0208 */
[----:B0-----:R-:W-:-:S03]  /*5b70*/  LEA R6, R6, R9, 0x18 ;  /* 0x0000000906067211 */ /* 0x001fc600078ec0ff */
[----:B------:R-:W-:Y:S02]  /*5b80*/  IMAD.IADD R9, R0, 0x1, R0 ;  /* 0x0000000100097824 */ /* 0x000fe400078e0200 */
[----:B------:R-:W-:-:S05]  /*5b90*/  VIADD R6, R6, 0xd8 ;  /* 0x000000d806067836 */ /* 0x000fca0000000000 */
[----:B------:R-:W-:-:S07]  /*5ba0*/  PRMT R42, R9, 0x654, R6 ;  /* 0x00000654092a7816 */ /* 0x000fce0000000006 */
.L_x_94:
[----:B0-----:R-:W0:Y:S01]  /*5bb0*/  S2UR UR8, SR_CgaCtaId ;  /* 0x00000000000879c3 */ /* 0x001e220000008800 */
[----:B------:R-:W-:Y:S01]  /*5bc0*/  MOV R9, 0x400 ;  /* 0x0000040000097802 */ /* 0x000fe20000000f00 */
[----:B------:R-:W-:Y:S01]  /*5bd0*/  BSSY B0, `(.L_x_75) ;  /* 0x000000f000007945 */ /* 0x000fe20003800000 */
[----:B--2---:R-:W-:Y:S01]  /*5be0*/  SHF.L.U32 R17, R45, 0x1f, RZ ;  /* 0x0000001f2d117819 */ /* 0x004fe200000006ff */
[----:B------:R-:W-:Y:S01]  /*5bf0*/  HFMA2 R13, -RZ, RZ, 0, 5.9604644775390625e-08 ;  /* 0x00000001ff0d7431 */ /* 0x000fe200000001ff */
[----:B------:R-:W-:Y:S01]  /*5c00*/  SHF.R.S32.HI R10, RZ, 0x1f, R5 ;  /* 0x0000001fff0a7819 */ /* 0x000fe20000011405 */
[----:B------:R-:W-:Y:S02]  /*5c10*/  IMAD.U32 R15, R46, -0x80000000, RZ ;  /* 0x800000002e0f7824 */ /* 0x000fe400078e00ff */
[----:B-1----:R-:W1:Y:S01]  /*5c20*/  LDC R11, c[0x0][0x5f4] ;  /* 0x00017d00ff0b7b82 */ /* 0x002e620000000800 */
[----:B0-----:R-:W-:Y:S01]  /*5c30*/  MOV R0, UR8 ;  /* 0x0000000800007c02 */ /* 0x001fe20008000f00 */
[----:B------:R-:W0:Y:S03]  /*5c40*/  LDCU.64 UR8, c[0x0][0x618] ;  /* 0x0000c300ff0877ac */ /* 0x000e260008000a00 */
[----:B------:R-:W-:-:S05]  /*5c50*/  LEA R6, R0, R9, 0x18 ;  /* 0x0000000900067211 */ /* 0x000fca00078ec0ff */
[----:B------:R-:W-:-:S04]  /*5c60*/  IMAD R8, R39, 0x8, R6 ;  /* 0x0000000827087824 */ /* 0x000fc800078e0206 */
[----:B------:R-:W2:Y:S01]  /*5c70*/  SYNCS.PHASECHK.TRANS64.TRYWAIT P0, [R8+URZ+0xa0], R17 ;  /* 0x0000a011080075a7 */ /* 0x000ea200080011ff */
[----:B0-----:R-:W-:Y:S02]  /*5c80*/  IMAD R10, R10, UR8, RZ ;  /* 0x000000080a0a7c24 */ /* 0x001fe4000f8e02ff */
[----:B------:R-:W-:-:S04]  /*5c90*/  IMAD.WIDE.U32 R20, R5, UR8, RZ ;  /* 0x0000000805147c25 */ /* 0x000fc8000f8e00ff */
[----:B------:R-:W-:Y:S01]  /*5ca0*/  IMAD R9, R5, UR9, R10 ;  /* 0x0000000905097c24 */ /* 0x000fe2000f8e020a */
[----:B-12---:R-:W-:Y:S06]  /*5cb0*/  @!P0 BRA `(.L_x_76) ;  /* 0x0000002400188947 */ /* 0x006fec0003800000 */
.L_x_135:
[----:B------:R-:W-:Y:S05]  /*5cc0*/  BSYNC B0 ;  /* 0x0000000000007941 */ /* 0x000fea0003800000 */
.L_x_75:
[----:B------:R1:W-:Y:S01]  /*5cd0*/  SYNCS.ARRIVE.TRANS64.ART0 RZ, [R8+URZ+0xb0], R13 ;  /* 0x0000b00d08ff79a7 */ /* 0x0003e200085000ff */
[----:B------:R-:W-:Y:S01]  /*5ce0*/  IABS R10, R11 ;  /* 0x0000000b000a7213 */ /* 0x000fe20000000000 */
[----:B------:R-:W-:Y:S01]  /*5cf0*/  BSSY B0, `(.L_x_77) ;  /* 0x000000c000007945 */ /* 0x000fe20003800000 */
[----:B---3--:R-:W-:Y:S02]  /*5d00*/  MOV R16, RZ ;  /* 0x000000ff00107202 */ /* 0x008fe40000000f00 */
[----:B------:R-:W2:Y:S01]  /*5d10*/  I2F.RP R12, R10 ;  /* 0x0000000a000c7306 */ /* 0x000ea20000209400 */
[----:B------:R-:W3:Y:S07]  /*5d20*/  SYNCS.PHASECHK.TRANS64.TRYWAIT P0, [R6+URZ+0xc0], R15 ;  /* 0x0000c00f060075a7 */ /* 0x000eee00080011ff */
[----:B0-2---:R-:W0:Y:S02]  /*5d30*/  MUFU.RCP R17, R12 ;  /* 0x0000000c00117308 */ /* 0x005e240000001000 */
[----:B0-----:R-:W-:-:S06]  /*5d40*/  IADD3 R17, PT, PT, R17, 0xffffffe, RZ ;  /* 0x0ffffffe11117810 */ /* 0x001fcc0007ffe0ff */
[----:B------:R-:W0:Y:S02]  /*5d50*/  F2I.FTZ.U32.TRUNC.NTZ R17, R17 ;  /* 0x0000001100117305 */ /* 0x000e24000021f000 */
[----:B0-----:R-:W-:-:S05]  /*5d60*/  IADD3 R5, PT, PT, RZ, -R17, RZ ;  /* 0x80000011ff057210 */ /* 0x001fca0007ffe0ff */
[----:B-1----:R-:W-:Y:S01]  /*5d70*/  IMAD R8, R5, R10, RZ ;  /* 0x0000000a05087224 */ /* 0x002fe200078e02ff */
[----:B------:R-:W-:-:S03]  /*5d80*/  IABS R5, R4 ;  /* 0x0000000400057213 */ /* 0x000fc60000000000 */
[----:B------:R-:W-:Y:S01]  /*5d90*/  IMAD.HI.U32 R16, R17, R8, R16 ;  /* 0x0000000811107227 */ /* 0x000fe200078e0010 */
[----:B---3--:R-:W-:Y:S05]  /*5da0*/  @!P0 BRA `(.L_x_78) ;  /* 0x0000002000f48947 */ /* 0x008fea0003800000 */
.L_x_137:
[----:B------:R-:W-:Y:S05]  /*5db0*/  BSYNC B0 ;  /* 0x0000000000007941 */ /* 0x000fea0003800000 */
.L_x_77:
[----:B------:R-:W1:Y:S01]  /*5dc0*/  LDS R8, [R3+UR4+0x30000] ;  /* 0x0300000403087984 */ /* 0x000e620008000800 */
[----:B------:R-:W-:Y:S01]  /*5dd0*/  IMAD.HI.U32 R16, R16, R5, RZ ;  /* 0x0000000510107227 */ /* 0x000fe200078e00ff */
[----:B------:R-:W2:Y:S01]  /*5de0*/  LDCU UR8, c[0x0][0x660] ;  /* 0x0000cc00ff0877ac */ /* 0x000ea20008000800 */
[----:B------:R-:W-:Y:S01]  /*5df0*/  BSSY.RECONVERGENT B2, `(.L_x_79) ;  /* 0x0000023000027945 */ /* 0x000fe20003800200 */
[----:B------:R3:W-:Y:S06]  /*5e00*/  MEMBAR.ALL.CTA ;  /* 0x0000000000007992 */ /* 0x0007ec0000008000 */
[----:B---3--:R-:W3:Y:S01]  /*5e10*/  FENCE.VIEW.ASYNC.S ;  /* 0x00000000000073c6 */ /* 0x008ee20000000000 */
[----:B------:R-:W-:Y:S01]  /*5e20*/  IADD3 R39, PT, PT, R39, 0x1, RZ ;  /* 0x0000000127277810 */ /* 0x000fe20007ffe0ff */
[----:B------:R-:W-:Y:S01]  /*5e30*/  IMAD.WIDE R56, R7, 0x80, RZ ;  /* 0x0000008007387825 */ /* 0x000fe200078e02ff */
[----:B------:R-:W-:-:S02]  /*5e40*/  IADD3 R12, PT, PT, -R16, RZ, RZ ;  /* 0x000000ff100c7210 */ /* 0x000fc40007ffe1ff */
[----:B------:R-:W-:-:S03]  /*5e50*/  IADD3 R9, PT, PT, R21, R9, RZ ;  /* 0x0000000915097210 */ /* 0x000fc60007ffe0ff */
[----:B------:R-:W-:-:S05]  /*5e60*/  IMAD R5, R10, R12, R5 ;  /* 0x0000000c0a057224 */ /* 0x000fca00078e0205 */
[----:B------:R-:W-:Y:S01]  /*5e70*/  ISETP.GT.U32.AND P1, PT, R10, R5, PT ;  /* 0x000000050a00720c */ /* 0x000fe20003f24070 */
[----:B---3--:R3:W-:-:S12]  /*5e80*/  SYNCS.ARRIVE.TRANS64.ART0 RZ, [R6+URZ+0xc8], R13 ;  /* 0x0000c80d06ff79a7 */ /* 0x0087d800085000ff */
[----:B------:R-:W-:Y:S01]  /*5e90*/  @!P1 IMAD.IADD R5, R5, 0x1, -R10 ;  /* 0x0000000105059824 */ /* 0x000fe200078e0a0a */
[----:B------:R-:W-:Y:S02]  /*5ea0*/  @!P1 IADD3 R16, PT, PT, R16, 0x1, RZ ;  /* 0x0000000110109810 */ /* 0x000fe40007ffe0ff */
[----:B------:R-:W-:Y:S02]  /*5eb0*/  ISETP.NE.AND P1, PT, R11, RZ, PT ;  /* 0x000000ff0b00720c */ /* 0x000fe40003f25270 */
[----:B------:R-:W-:Y:S02]  /*5ec0*/  ISETP.GE.U32.AND P2, PT, R5, R10, PT ;  /* 0x0000000a0500720c */ /* 0x000fe40003f46070 */
[----:B------:R-:W-:Y:S01]  /*5ed0*/  LOP3.LUT R5, R4, R11, RZ, 0x3c, !PT ;  /* 0x0000000b04057212 */ /* 0x000fe200078e3cff */
[----:B01----:R-:W0:Y:S03]  /*5ee0*/  MUFU.RCP R15, R8 ;  /* 0x00000008000f7308 */ /* 0x003e260000001000 */
[----:B------:R-:W-:-:S07]  /*5ef0*/  ISETP.GE.AND P0, PT, R5, RZ, PT ;  /* 0x000000ff0500720c */ /* 0x000fce0003f06270 */
[----:B------:R-:W-:-:S05]  /*5f00*/  @P2 VIADD R16, R16, 0x1 ;  /* 0x0000000110102836 */ /* 0x000fca0000000000 */
[----:B------:R-:W-:Y:S01]  /*5f10*/  MOV R5, R16 ;  /* 0x0000001000057202 */ /* 0x000fe20000000f00 */
[----:B0-----:R-:W-:-:S04]  /*5f20*/  FFMA R10, -R8, R15, 1 ;  /* 0x3f800000080a7423 */ /* 0x001fc8000000010f */
[----:B------:R-:W-:Y:S01]  /*5f30*/  @!P0 IMAD.MOV R5, RZ, RZ, -R5 ;  /* 0x000000ffff058224 */ /* 0x000fe200078e0a05 */
[----:B------:R-:W-:Y:S01]  /*5f40*/  @!P1 LOP3.LUT R5, RZ, R11, RZ, 0x33, !PT ;  /* 0x0000000bff059212 */ /* 0x000fe200078e33ff */
[----:B---3--:R-:W-:Y:S01]  /*5f50*/  FFMA R13, R15, R10, R15 ;  /* 0x0000000a0f0d7223 */ /* 0x008fe2000000000f */
[----:B--2---:R-:W-:-:S03]  /*5f60*/  MOV R15, UR8 ;  /* 0x00000008000f7c02 */ /* 0x004fc60008000f00 */
[--C-:B------:R-:W-:Y:S02]  /*5f70*/  IMAD.MOV R54, RZ, RZ, -R5.reuse ;  /* 0x000000ffff367224 */ /* 0x100fe400078e0a05 */
[----:B------:R-:W-:Y:S01]  /*5f80*/  FFMA R10, R13, UR8, RZ ;  /* 0x000000080d0a7c23 */ /* 0x000fe200080000ff */
[----:B------:R-:W0:Y:S01]  /*5f90*/  FCHK P0, R15, R8 ;  /* 0x000000080f007302 */ /* 0x000e220000000000 */
[----:B------:R-:W-:Y:S02]  /*5fa0*/  IMAD R54, R11, R54, R4 ;  /* 0x000000360b367224 */ /* 0x000fe400078e0204 */
[----:B------:R-:W-:Y:S01]  /*5fb0*/  FFMA R43, -R8, R10, UR8 ;  /* 0x00000008082b7e23 */ /* 0x000fe2000800010a */
[----:B------:R-:W-:-:S03]  /*5fc0*/  SHF.R.S32.HI R4, RZ, 0x1f, R5 ;  /* 0x0000001fff047819 */ /* 0x000fc60000011405 */
[----:B------:R-:W-:Y:S01]  /*5fd0*/  FFMA R43, R13, R43, R10 ;  /* 0x0000002b0d2b7223 */ /* 0x000fe2000000000a */
[----:B------:R-:W-:Y:S01]  /*5fe0*/  SHF.R.S32.HI R10, RZ, 0x1f, R54 ;  /* 0x0000001fff0a7819 */ /* 0x000fe20000011436 */
[----:B0-----:R-:W-:Y:S06]  /*5ff0*/  @!P0 BRA `(.L_x_80) ;  /* 0x0000000000088947 */ /* 0x001fec0003800000 */
[----:B------:R-:W-:Y:S02]  /*6000*/  MOV R12, 0x6020 ;  /* 0x00006020000c7802 */ /* 0x000fe40000000f00 */
[----:B------:R-:W-:Y:S05]  /*6010*/  CALL.REL.NOINC `($__internal_3_$__cuda_sm3x_div_rn_noftz_f32_slowpath) ;  /* 0x0000002000c47944 */ /* 0x000fea0003c00000 */
.L_x_80:
[----:B------:R-:W-:Y:S05]  /*6020*/  BSYNC.RECONVERGENT B2 ;  /* 0x0000000000027941 */ /* 0x000fea0003800200 */
.L_x_79:
[----:B------:R-:W-:Y:S01]  /*6030*/  SHF.L.U32 R11, R44, 0x1f, RZ ;  /* 0x0000001f2c0b7819 */ /* 0x000fe200000006ff */
[----:B------:R-:W-:Y:S03]  /*6040*/  BSSY B0, `(.L_x_81) ;  /* 0x0000003000007945 */ /* 0x000fe60003800000 */
[----:B------:R-:W0:Y:S02]  /*6050*/  SYNCS.PHASECHK.TRANS64.TRYWAIT P0, [R6+URZ+0xd0], R11 ;  /* 0x0000d00b060075a7 */ /* 0x000e2400080011ff */
[----:B0-----:R-:W-:Y:S05]  /*6060*/  @!P0 BRA `(.L_x_82) ;  /* 0x00000020005c8947 */ /* 0x001fea0003800000 */
.L_x_139:
[----:B------:R-:W-:Y:S05]  /*6070*/  BSYNC B0 ;  /* 0x0000000000007941 */ /* 0x000fea0003800000 */
.L_x_81:
[----:B------:R-:W1:Y:S01]  /*6080*/  LDCU.64 UR10, c[0x0][0x610] ;  /* 0x0000c200ff0a77ac */ /* 0x000e620008000a00 */
[----:B------:R-:W-:Y:S01]  /*6090*/  MOV R8, R20 ;  /* 0x0000001400087202 */ /* 0x000fe20000000f00 */
[----:B------:R-:W-:Y:S01]  /*60a0*/  HFMA2 R49, -RZ, RZ, 0, 0 ;  /* 0x00000000ff317431 */ /* 0x000fe200000001ff */
[----:B------:R-:W-:Y:S01]  /*60b0*/  LEA R7, R7, R48, 0x7 ;  /* 0x0000003007077211 */ /* 0x000fe200078e38ff */
[----:B------:R-:W2:Y:S01]  /*60c0*/  LDCU.64 UR8, c[0x0][0x608] ;  /* 0x0000c100ff0877ac */ /* 0x000ea20008000a00 */
[----:B------:R-:W-:Y:S01]  /*60d0*/  BSSY.RECONVERGENT B1, `(.L_x_83) ;  /* 0x00000c9000017945 */ /* 0x000fe20003800200 */
[----:B------:R-:W-:Y:S01]  /*60e0*/  PLOP3.LUT P3, PT, PT, PT, PT, 0x80, 0x8 ;  /* 0x000000000008781c */ /* 0x000fe20003f6f070 */
[----:B------:R-:W3:Y:S01]  /*60f0*/  LDCU UR12, c[0x0][0x440] ;  /* 0x00008800ff0c77ac */ /* 0x000ee20008000800 */
[----:B------:R-:W-:Y:S01]  /*6100*/  LOP3.LUT R38, R56, 0x7f, R2, 0xf8, !PT ;  /* 0x0000007f38267812 */ /* 0x000fe200078ef802 */
[----:B-1----:R-:W-:Y:S02]  /*6110*/  IMAD R4, R4, UR10, RZ ;  /* 0x0000000a04047c24 */ /* 0x002fe4000f8e02ff */
[----:B------:R-:W-:-:S04]  /*6120*/  IMAD.WIDE.U32 R8, R5, UR10, R8 ;  /* 0x0000000a05087c25 */ /* 0x000fc8000f8e0008 */
[----:B------:R-:W-:Y:S02]  /*6130*/  IMAD R4, R5, UR11, R4 ;  /* 0x0000000b05047c24 */ /* 0x000fe4000f8e0204 */
[----:B--2---:R-:W-:Y:S01]  /*6140*/  IMAD R37, R10, UR8, RZ ;  /* 0x000000080a257c24 */ /* 0x004fe2000f8e02ff */
[----:B---3--:R-:W-:Y:S02]  /*6150*/  ISETP.GE.AND P0, PT, R7, UR12, PT ;  /* 0x0000000c07007c0c */ /* 0x008fe4000bf06270 */
[----:B------:R-:W-:Y:S01]  /*6160*/  IADD3 R9, PT, PT, R9, R4, RZ ;  /* 0x0000000409097210 */ /* 0x000fe20007ffe0ff */
[C---:B------:R-:W-:Y:S02]  /*6170*/  IMAD R37, R54.reuse, UR9, R37 ;  /* 0x0000000936257c24 */ /* 0x040fe4000f8e0225 */
[----:B------:R-:W-:-:S05]  /*6180*/  IMAD.WIDE.U32 R54, R54, UR8, R8 ;  /* 0x0000000836367c25 */ /* 0x000fca000f8e0008 */
[----:B------:R-:W-:-:S07]  /*6190*/  IADD3 R37, PT, PT, R55, R37, RZ ;  /* 0x0000002537257210 */ /* 0x000fce0007ffe0ff */
.L_x_92:
[----:B-1----:R-:W1:Y:S01]  /*61a0*/  LDCU.64 UR10, c[0x0][0x600] ;  /* 0x0000c000ff0a77ac */ /* 0x002e620008000a00 */
[----:B0-2---:R-:W-:Y:S01]  /*61b0*/  IADD3 R6, P1, PT, R49, R54, RZ ;  /* 0x0000003631067210 */ /* 0x005fe20007f3e0ff */
[----:B------:R-:W0:Y:S01]  /*61c0*/  LDC.64 R62, c[0x0][0x358] ;  /* 0x0000d600ff3e7b82 */ /* 0x000e220000000a00 */
[----:B------:R-:W-:Y:S01]  /*61d0*/  IADD3 R49, PT, PT, R47, R49, RZ ;  /* 0x000000312f317210 */ /* 0x000fe20007ffe0ff */
[----:B------:R-:W2:Y:S01]  /*61e0*/  LDCU.64 UR8, c[0x0][0x5e0] ;  /* 0x0000bc00ff0877ac */ /* 0x000ea20008000a00 */
[----:B------:R-:W-:Y:S01]  /*61f0*/  BSSY.RECONVERGENT B0, `(.L_x_84) ;  /* 0x0000031000007945 */ /* 0x000fe20003800200 */
[----:B------:R-:W-:Y:S02]  /*6200*/  IMAD.X R7, RZ, RZ, R37, P1 ;  /* 0x000000ffff077224 */ /* 0x000fe400008e0625 */
[----:B-1----:R-:W-:Y:S02]  /*6210*/  IMAD R5, R57, UR10, RZ ;  /* 0x0000000a39057c24 */ /* 0x002fe4000f8e02ff */
[----:B------:R-:W-:Y:S01]  /*6220*/  IMAD.WIDE.U32 R6, R38, UR10, R6 ;  /* 0x0000000a26067c25 */ /* 0x000fe2000f8e0006 */
[----:B------:R-:W-:-:S03]  /*6230*/  R2UR UR10, R49 ;  /* 0x00000000310a72ca */ /* 0x000fc600000e0000 */
[----:B------:R-:W-:Y:S01]  /*6240*/  IMAD R4, R38, UR11, R5 ;  /* 0x0000000b26047c24 */ /* 0x000fe2000f8e0205 */
[----:B--2---:R-:W-:-:S03]  /*6250*/  IADD3 R52, P2, P1, R6, UR8, R6 ;  /* 0x0000000806347c10 */ /* 0x004fc6000f95e006 */
[----:B------:R-:W-:-:S05]  /*6260*/  IMAD.IADD R4, R7, 0x1, R4 ;  /* 0x0000000107047824 */ /* 0x000fca00078e0204 */
[----:B------:R-:W-:Y:S02]  /*6270*/  IADD3.X R53, PT, PT, R4, UR9, R4, P2, P1 ;  /* 0x0000000904357c10 */ /* 0x000fe400097e2404 */
[----:B------:R-:W1:Y:S01]  /*6280*/  LDTM.x32 R4, tmem[UR10] ;  /* 0x0000000a000479ee */ /* 0x000e6200082c0000 */
[----:B------:R-:W-:Y:S05]  /*6290*/  @P0 BRA `(.L_x_85) ;  /* 0x0000000000980947 */ /* 0x000fea0003800000 */
[-C--:B-1----:R-:W-:Y:S01]  /*62a0*/  FMUL2 R40, R6.F32x2.HI_LO, R43.reuse.F32 ;  /* 0x0000002b0628724a */ /* 0x082fe20001000000 */
[----:B0-----:R-:W-:Y:S01]  /*62b0*/  R2UR UR10, R62 ;  /* 0x000000003e0a72ca */ /* 0x001fe200000e0000 */
[-C--:B------:R-:W-:Y:S01]  /*62c0*/  FMUL2 R50, R8.F32x2.HI_LO, R43.reuse.F32 ;  /* 0x0000002b0832724a */ /* 0x080fe20001000000 */
[----:B------:R-:W-:Y:S01]  /*62d0*/  R2UR UR11, R63 ;  /* 0x000000003f0b72ca */ /* 0x000fe200000e0000 */
[-C--:B------:R-:W-:Y:S01]  /*62e0*/  FMUL2 R6, R10.F32x2.HI_LO, R43.reuse.F32 ;  /* 0x0000002b0a06724a */ /* 0x080fe20001000000 */
[----:B------:R-:W-:Y:S01]  /*62f0*/  R2UR UR8, R62 ;  /* 0x000000003e0872ca */ /* 0x000fe200000e0000 */
[-C--:B------:R-:W-:Y:S01]  /*6300*/  FMUL2 R8, R14.F32x2.HI_LO, R43.reuse.F32 ;  /* 0x0000002b0e08724a */ /* 0x080fe20001000000 */
[----:B------:R-:W-:Y:S01]  /*6310*/  R2UR UR9, R63 ;  /* 0x000000003f0972ca */ /* 0x000fe200000e0000 */
[-C--:B------:R-:W-:Y:S01]  /*6320*/  FMUL2 R10, R18.F32x2.HI_LO, R43.reuse.F32 ;  /* 0x0000002b120a724a */ /* 0x080fe20001000000 */
[----:B------:R-:W-:Y:S01]  /*6330*/  F2FP.F16.F32.PACK_AB R7, R7, R6 ;  /* 0x000000060707723e */ /* 0x000fe200000000ff */
        /* <DEDUP_REMOVED lines=20> */
[----:B------:R-:W-:Y:S01]  /*6480*/  FMUL2 R26, R4.F32x2.HI_LO, R43.F32 ;  /* 0x0000002b041a724a */ /* 0x000fe20001000000 */
[----:B------:R-:W-:-:S02]  /*6490*/  F2FP.F16.F32.PACK_AB R19, R35, R34 ;  /* 0x000000222313723e */ /* 0x000fc400000000ff */
[----:B------:R-:W-:Y:S02]  /*64a0*/  F2FP.F16.F32.PACK_AB R17, R31, R30 ;  /* 0x0000001e1f11723e */ /* 0x000fe400000000ff */
[----:B------:R-:W-:Y:S02]  /*64b0*/  F2FP.F16.F32.PACK_AB R5, R41, R40 ;  /* 0x000000282905723e */ /* 0x000fe400000000ff */
[----:B------:R-:W-:Y:S02]  /*64c0*/  F2FP.F16.F32.PACK_AB R4, R27, R26 ;  /* 0x0000001a1b04723e */ /* 0x000fe400000000ff */
[----:B------:R-:W-:-:S03]  /*64d0*/  F2FP.F16.F32.PACK_AB R12, R21, R20 ;  /* 0x00000014150c723e */ /* 0x000fc600000000ff */
[----:B------:R2:W-:Y:S04]  /*64e0*/  STG.E.ENL2.256 desc[UR10][R52.64], R4, R8 ;  /* 0xf80000043408797f */ /* 0x0005e8000f12180a */
[----:B------:R2:W-:Y:S02]  /*64f0*/  STG.E.ENL2.256 desc[UR8][R52.64+0x20], R12, R16 ;  /* 0xf800010c3410797f */ /* 0x0005e4000f121808 */
.L_x_85:
[----:B------:R-:W-:Y:S05]  /*6500*/  BSYNC.RECONVERGENT B0 ;  /* 0x0000000000007941 */ /* 0x000fea0003800200 */
.L_x_84:
[----:B------:R-:W-:Y:S01]  /*6510*/  R2UR UR8, R49 ;  /* 0x00000000310872ca */ /* 0x000fe200000e0000 */
[----:B------:R-:W-:-:S12]  /*6520*/  BSSY.RECONVERGENT B0, `(.L_x_86) ;  /* 0x0000029000007945 */ /* 0x000fd80003800200 */
[----:B-12---:R-:W1:Y:S01]  /*6530*/  LDTM.x32 R4, tmem[UR8+0x20] ;  /* 0x00002008000479ee */ /* 0x006e6200082c0000 */
        /* <DEDUP_REMOVED lines=39> */
.L_x_87:
[----:B------:R-:W-:Y:S05]  /*67b0*/  BSYNC.RECONVERGENT B0 ;  /* 0x0000000000007941 */ /* 0x000fea0003800200 */
.L_x_86:
        /* <DEDUP_REMOVED lines=42> */
.L_x_89:
[----:B------:R-:W-:Y:S05]  /*6a60*/  BSYNC.RECONVERGENT B0 ;  /* 0x0000000000007941 */ /* 0x000fea0003800200 */
.L_x_88:
[----:B------:R-:W-:Y:S01]  /*6a70*/  R2UR UR8, R49 ;  /* 0x00000000310872ca */ /* 0x000fe200000e0000 */
[----:B------:R-:W-:Y:S01]  /*6a80*/  BSSY.RECONVERGENT B0, `(.L_x_90) ;  /* 0x000002a000007945 */ /* 0x000fe20003800200 */
[----:B------:R-:W-:-:S11]  /*6a90*/  PLOP3.LUT P1, PT, P3, PT, PT, 0x80, 0x8 ;  /* 0x000000000008781c */ /* 0x000fd60001f2f070 */
        /* <DEDUP_REMOVED lines=40> */
.L_x_91:
[----:B------:R-:W-:Y:S05]  /*6d20*/  BSYNC.RECONVERGENT B0 ;  /* 0x0000000000007941 */ /* 0x000fea0003800200 */
.L_x_90:
[----:B------:R-:W-:Y:S01]  /*6d30*/  HFMA2 R49, -RZ, RZ, 0, 7.62939453125e-06 ;  /* 0x00000080ff317431 */ /* 0x000fe200000001ff */
[----:B------:R-:W-:Y:S01]  /*6d40*/  PLOP3.LUT P3, PT, PT, PT, PT, 0x8, 0x80 ;  /* 0x000000000080781c */ /* 0x000fe20003f6e170 */
[----:B------:R-:W-:-:S12]  /*6d50*/  @P1 BRA `(.L_x_92) ;  /* 0xfffffff400101947 */ /* 0x000fd8000383ffff */
[----:B------:R-:W-:Y:S05]  /*6d60*/  BSYNC.RECONVERGENT B1 ;  /* 0x0000000000017941 */ /* 0x000fea0003800200 */
.L_x_83:
[----:B-12---:R-:W2:Y:S01]  /*6d70*/  LDL.LU R16, [R1] ;  /* 0x0000000001107983 */ /* 0x006ea20000300800 */
[----:B------:R-:W-:Y:S01]  /*6d80*/  UISETP.NE.AND UP0, UPT, UR22, URZ, UPT ;  /* 0x000000ff1600728c */ /* 0x000fe2000bf05270 */
[----:B------:R-:W-:-:S04]  /*6d90*/  MOV R5, 0x1 ;  /* 0x0000000100057802 */ /* 0x000fc80000000f00 */
[----:B------:R1:W-:Y:S02]  /*6da0*/  SYNCS.ARRIVE.TRANS64.RED.ART0 RZ, [R42+URZ], R5 ;  /* 0x000000052aff79a7 */ /* 0x0003e400085004ff */
[----:B-1----:R-:W-:Y:S01]  /*6db0*/  HFMA2 R5, -RZ, RZ, 0, 0 ;  /* 0x00000000ff057431 */ /* 0x002fe200000001ff */
[----:B--2---:R-:W-:-:S05]  /*6dc0*/  IADD3 R16, PT, PT, R36, R16, RZ ;  /* 0x0000001024107210 */ /* 0x004fca0007ffe0ff */
[----:B------:R1:W-:Y:S01]  /*6dd0*/  STL [R1], R16 ;  /* 0x0000001001007387 */ /* 0x0003e20000100800 */
[----:B------:R-:W-:Y:S05]  /*6de0*/  BRA.U !UP0, `(.L_x_93) ;  /* 0x0000000108b87547 */ /* 0x000fea000b800000 */
[----:B------:R-:W-:Y:S01]  /*6df0*/  IABS R10, UR22 ;  /* 0x00000016000a7c13 */ /* 0x000fe20008000000 */
[----:B------:R-:W2:Y:S01]  /*6e00*/  LDC R7, c[0x0][0x66c] ;  /* 0x00019b00ff077b82 */ /* 0x000ea20000000800 */
[----:B------:R-:W-:Y:S02]  /*6e10*/  IABS R8, R16 ;  /* 0x0000001000087213 */ /* 0x000fe40000000000 */
[----:B------:R-:W3:Y:S01]  /*6e20*/  I2F.RP R5, R10 ;  /* 0x0000000a00057306 */ /* 0x000ee20000209400 */
[----:B------:R-:W-:-:S04]  /*6e30*/  IABS R4, UR22 ;  /* 0x0000001600047c13 */ /* 0x000fc80008000000 */
[----:B------:R-:W-:-:S03]  /*6e40*/  IADD3 R4, PT, PT, RZ, -R4, RZ ;  /* 0x80000004ff047210 */ /* 0x000fc60007ffe0ff */
[----:B---3--:R-:W3:Y:S01]  /*6e50*/  MUFU.RCP R12, R5 ;  /* 0x00000005000c7308 */ /* 0x008ee20000001000 */
[----:B--2---:R-:W-:-:S07]  /*6e60*/  IABS R6, R7 ;  /* 0x0000000700067213 */ /* 0x004fce0000000000 */
[----:B------:R-:W-:Y:S01]  /*6e70*/  I2F.RP R5, R6 ;  /* 0x0000000600057306 */ /* 0x000fe20000209400 */
[----:B---3--:R-:W-:-:S07]  /*6e80*/  VIADD R12, R12, 0xffffffe ;  /* 0x0ffffffe0c0c7836 */ /* 0x008fce0000000000 */
[----:B------:R-:W2:Y:S02]  /*6e90*/  F2I.FTZ.U32.TRUNC.NTZ R13, R12 ;  /* 0x0000000c000d7305 */ /* 0x000ea4000021f000 */
[----:B--2---:R-:W-:Y:S02]  /*6ea0*/  IMAD.MOV R9, RZ, RZ, -R13 ;  /* 0x000000ffff097224 */ /* 0x004fe400078e0a0d */
[----:B------:R-:W-:Y:S02]  /*6eb0*/  IMAD.MOV.U32 R12, RZ, RZ, RZ ;  /* 0x000000ffff0c7224 */ /* 0x000fe400078e00ff */
[----:B------:R-:W-:-:S04]  /*6ec0*/  IMAD R9, R9, R10, RZ ;  /* 0x0000000a09097224 */ /* 0x000fc800078e02ff */
[----:B------:R-:W-:-:S06]  /*6ed0*/  IMAD.HI.U32 R9, R13, R9, R12 ;  /* 0x000000090d097227 */ /* 0x000fcc00078e000c */
[----:B------:R-:W-:-:S04]  /*6ee0*/  IMAD.HI.U32 R9, R9, R8, RZ ;  /* 0x0000000809097227 */ /* 0x000fc800078e00ff */
[----:B------:R-:W-:Y:S01]  /*6ef0*/  IMAD R11, R9, R4, R8 ;  /* 0x00000004090b7224 */ /* 0x000fe200078e0208 */
[----:B------:R-:W-:Y:S01]  /*6f00*/  LOP3.LUT R8, R16, UR22, RZ, 0x3c, !PT ;  /* 0x0000001610087c12 */ /* 0x000fe2000f8e3cff */
[----:B------:R-:W2:Y:S03]  /*6f10*/  MUFU.RCP R4, R5 ;  /* 0x0000000500047308 */ /* 0x000ea60000001000 */
[----:B------:R-:W-:Y:S02]  /*6f20*/  ISETP.GT.U32.AND P0, PT, R10, R11, PT ;  /* 0x0000000b0a00720c */ /* 0x000fe40003f04070 */
[----:B------:R-:W-:-:S11]  /*6f30*/  ISETP.GE.AND P1, PT, R8, RZ, PT ;  /* 0x000000ff0800720c */ /* 0x000fd60003f26270 */
[----:B------:R-:W-:Y:S01]  /*6f40*/  @!P0 IMAD.IADD R11, R11, 0x1, -R10 ;  /* 0x000000010b0b8824 */ /* 0x000fe200078e0a0a */
[----:B------:R-:W-:Y:S01]  /*6f50*/  @!P0 IADD3 R9, PT, PT, R9, 0x1, RZ ;  /* 0x0000000109098810 */ /* 0x000fe20007ffe0ff */
[----:B--2---:R-:W-:Y:S01]  /*6f60*/  VIADD R4, R4, 0xffffffe ;  /* 0x0ffffffe04047836 */ /* 0x004fe20000000000 */
[----:B------:R-:W-:Y:S02]  /*6f70*/  ISETP.NE.AND P0, PT, RZ, UR22, PT ;  /* 0x00000016ff007c0c */ /* 0x000fe4000bf05270 */
[----:B------:R-:W-:Y:S01]  /*6f80*/  ISETP.GE.U32.AND P2, PT, R11, R10, PT ;  /* 0x0000000a0b00720c */ /* 0x000fe20003f46070 */
[----:B------:R-:W-:Y:S01]  /*6f90*/  IMAD.MOV.U32 R10, RZ, RZ, RZ ;  /* 0x000000ffff0a7224 */ /* 0x000fe200078e00ff */
[----:B------:R-:W2:Y:S11]  /*6fa0*/  F2I.FTZ.U32.TRUNC.NTZ R11, R4 ;  /* 0x00000004000b7305 */ /* 0x000eb6000021f000 */
[----:B------:R-:W-:-:S02]  /*6fb0*/  @P2 VIADD R9, R9, 0x1 ;  /* 0x0000000109092836 */ /* 0x000fc40000000000 */
[----:B--2---:R-:W-:-:S03]  /*6fc0*/  IMAD.MOV R5, RZ, RZ, -R11 ;  /* 0x000000ffff057224 */ /* 0x004fc600078e0a0b */
[----:B------:R-:W-:Y:S02]  /*6fd0*/  @!P1 IADD3 R9, PT, PT, -R9, RZ, RZ ;  /* 0x000000ff09099210 */ /* 0x000fe40007ffe1ff */
[----:B------:R-:W-:Y:S01]  /*6fe0*/  @!P0 LOP3.LUT R9, RZ, UR22, RZ, 0x33, !PT ;  /* 0x00000016ff098c12 */ /* 0x000fe2000f8e33ff */
[----:B------:R-:W-:-:S03]  /*6ff0*/  IMAD R5, R5, R6, RZ ;  /* 0x0000000605057224 */ /* 0x000fc600078e02ff */
[----:B------:R-:W-:Y:S01]  /*7000*/  IABS R4, R9 ;  /* 0x0000000900047213 */ /* 0x000fe20000000000 */
[----:B------:R-:W-:Y:S01]  /*7010*/  IMAD.HI.U32 R5, R11, R5, R10 ;  /* 0x000000050b057227 */ /* 0x000fe200078e000a */
[----:B------:R-:W-:-:S05]  /*7020*/  ISETP.GE.AND P1, PT, R9, RZ, PT ;  /* 0x000000ff0900720c */ /* 0x000fca0003f26270 */
[----:B------:R-:W-:-:S04]  /*7030*/  IMAD.HI.U32 R5, R5, R4, RZ ;  /* 0x0000000405057227 */ /* 0x000fc800078e00ff */
[----:B------:R-:W-:-:S04]  /*7040*/  IMAD.MOV R5, RZ, RZ, -R5 ;  /* 0x000000ffff057224 */ /* 0x000fc800078e0a05 */
[----:B------:R-:W-:-:S05]  /*7050*/  IMAD R5, R6, R5, R4 ;  /* 0x0000000506057224 */ /* 0x000fca00078e0204 */
[----:B------:R-:W-:-:S13]  /*7060*/  ISETP.GT.U32.AND P0, PT, R6, R5, PT ;  /* 0x000000050600720c */ /* 0x000fda0003f04070 */
[----:B------:R-:W-:Y:S02]  /*7070*/  @!P0 IADD3 R5, PT, PT, R5, -R6, RZ ;  /* 0x8000000605058210 */ /* 0x000fe40007ffe0ff */
[----:B------:R-:W-:Y:S02]  /*7080*/  ISETP.NE.AND P0, PT, R7, RZ, PT ;  /* 0x000000ff0700720c */ /* 0x000fe40003f05270 */
[----:B------:R-:W-:-:S13]  /*7090*/  ISETP.GT.U32.AND P2, PT, R6, R5, PT ;  /* 0x000000050600720c */ /* 0x000fda0003f44070 */
[----:B------:R-:W-:-:S05]  /*70a0*/  @!P2 IMAD.IADD R5, R5, 0x1, -R6 ;  /* 0x000000010505a824 */ /* 0x000fca00078e0a06 */
[----:B------:R-:W-:Y:S02]  /*70b0*/  @!P1 IADD3 R5, PT, PT, -R5, RZ, RZ ;  /* 0x000000ff05059210 */ /* 0x000fe40007ffe1ff */
[----:B------:R-:W-:-:S07]  /*70c0*/  @!P0 LOP3.LUT R5, RZ, R7, RZ, 0x33, !PT ;  /* 0x00000007ff058212 */ /* 0x000fce00078e33ff */
.L_x_93:
[----:B------:R-:W2:Y:S01]  /*70d0*/  LDC R12, c[0x0][0x664] ;  /* 0x00019900ff0c7b82 */ /* 0x000ea20000000800 */
[----:B------:R-:W-:Y:S02]  /*70e0*/  IABS R11, R16 ;  /* 0x00000010000b7213 */ /* 0x000fe40000000000 */
[----:B------:R-:W-:Y:S02]  /*70f0*/  LOP3.LUT R44, R44, 0x1, RZ, 0x3c, !PT ;  /* 0x000000012c2c7812 */ /* 0x000fe400078e3cff */
[----:B------:R-:W-:-:S03]  /*7100*/  LOP3.LUT R46, R46, 0x1, RZ, 0x3c, !PT ;  /* 0x000000012e2e7812 */ /* 0x000fc600078e3cff */
[----:B------:R-:W3:Y:S01]  /*7110*/  LDC R4, c[0x0][0x668] ;  /* 0x00019a00ff047b82 */ /* 0x000ee20000000800 */
[----:B--2---:R-:W-:-:S04]  /*7120*/  IABS R10, R12 ;  /* 0x0000000c000a7213 */ /* 0x004fc80000000000 */
[----:B------:R-:W2:Y:S08]  /*7130*/  I2F.RP R6, R10 ;  /* 0x0000000a00067306 */ /* 0x000eb00000209400 */
[----:B--2---:R-:W2:Y:S02]  /*7140*/  MUFU.RCP R14, R6 ;  /* 0x00000006000e7308 */ /* 0x004ea40000001000 */
[----:B--2---:R-:W-:-:S06]  /*7150*/  VIADD R14, R14, 0xffffffe ;  /* 0x0ffffffe0e0e7836 */ /* 0x004fcc0000000000 */
[----:B------:R-:W2:Y:S02]  /*7160*/  F2I.FTZ.U32.TRUNC.NTZ R15, R14 ;  /* 0x0000000e000f7305 */ /* 0x000ea4000021f000 */
[----:B--2---:R-:W-:Y:S02]  /*7170*/  IMAD.MOV R7, RZ, RZ, -R15 ;  /* 0x000000ffff077224 */ /* 0x004fe400078e0a0f */
[----:B------:R-:W-:Y:S02]  /*7180*/  IMAD.MOV.U32 R14, RZ, RZ, RZ ;  /* 0x000000ffff0e7224 */ /* 0x000fe400078e00ff */
[----:B------:R-:W-:Y:S01]  /*7190*/  IMAD R8, R7, R10, RZ ;  /* 0x0000000a07087224 */ /* 0x000fe200078e02ff */
[----:B---3--:R-:W-:-:S03]  /*71a0*/  IABS R7, R4 ;  /* 0x0000000400077213 */ /* 0x008fc60000000000 */
[----:B------:R-:W-:Y:S01]  /*71b0*/  IMAD.HI.U32 R8, R15, R8, R14 ;  /* 0x000000080f087227 */ /* 0x000fe200078e000e */
[----:B------:R-:W2:Y:S05]  /*71c0*/  I2F.RP R6, R7 ;  /* 0x0000000700067306 */ /* 0x000eaa0000209400 */
[----:B------:R-:W-:-:S04]  /*71d0*/  IMAD.HI.U32 R9, R8, R11, RZ ;  /* 0x0000000b08097227 */ /* 0x000fc800078e00ff */
[----:B------:R-:W-:-:S04]  /*71e0*/  IMAD.MOV R8, RZ, RZ, -R9 ;  /* 0x000000ffff087224 */ /* 0x000fc800078e0a09 */
[C---:B------:R-:W-:Y:S01]  /*71f0*/  IMAD R11, R10.reuse, R8, R11 ;  /* 0x000000080a0b7224 */ /* 0x040fe200078e020b */
[----:B--2---:R-:W2:Y:S04]  /*7200*/  MUFU.RCP R6, R6 ;  /* 0x0000000600067308 */ /* 0x004ea80000001000 */
[----:B------:R-:W-:-:S13]  /*7210*/  ISETP.GT.U32.AND P0, PT, R10, R11, PT ;  /* 0x0000000b0a00720c */ /* 0x000fda0003f04070 */
[-C--:B------:R-:W-:Y:S01]  /*7220*/  @!P0 IADD3 R11, PT, PT, R11, -R10.reuse, RZ ;  /* 0x8000000a0b0b8210 */ /* 0x080fe20007ffe0ff */
[----:B--2---:R-:W-:Y:S02]  /*7230*/  VIADD R8, R6, 0xffffffe ;  /* 0x0ffffffe06087836 */ /* 0x004fe40000000000 */
[----:B------:R-:W-:Y:S01]  /*7240*/  @!P0 VIADD R9, R9, 0x1 ;  /* 0x0000000109098836 */ /* 0x000fe20000000000 */
[----:B------:R-:W-:Y:S02]  /*7250*/  ISETP.GE.U32.AND P2, PT, R11, R10, PT ;  /* 0x0000000a0b00720c */ /* 0x000fe40003f46070 */
[----:B------:R-:W2:Y:S01]  /*7260*/  F2I.FTZ.U32.TRUNC.NTZ R11, R8 ;  /* 0x00000008000b7305 */ /* 0x000ea2000021f000 */
[----:B------:R-:W-:Y:S02]  /*7270*/  LOP3.LUT R10, R16, R12, RZ, 0x3c, !PT ;  /* 0x0000000c100a7212 */ /* 0x000fe400078e3cff */
[----:B------:R-:W-:Y:S02]  /*7280*/  ISETP.NE.AND P0, PT, R12, RZ, PT ;  /* 0x000000ff0c00720c */ /* 0x000fe40003f05270 */
[----:B------:R-:W-:Y:S01]  /*7290*/  ISETP.GE.AND P1, PT, R10, RZ, PT ;  /* 0x000000ff0a00720c */ /* 0x000fe20003f26270 */
[----:B------:R-:W-:-:S05]  /*72a0*/  IMAD.MOV.U32 R10, RZ, RZ, RZ ;  /* 0x000000ffff0a7224 */ /* 0x000fca00078e00ff */
[----:B------:R-:W-:Y:S02]  /*72b0*/  @P2 VIADD R9, R9, 0x1 ;  /* 0x0000000109092836 */ /* 0x000fe40000000000 */
[----:B--2---:R-:W-:-:S03]  /*72c0*/  IMAD.MOV R6, RZ, RZ, -R11 ;  /* 0x000000ffff067224 */ /* 0x004fc600078e0a0b */
[----:B------:R-:W-:Y:S01]  /*72d0*/  MOV R13, R9 ;  /* 0x00000009000d7202 */ /* 0x000fe20000000f00 */
[----:B------:R-:W-:-:S04]  /*72e0*/  IMAD R9, R6, R7, RZ ;  /* 0x0000000706097224 */ /* 0x000fc800078e02ff */
[----:B------:R-:W-:Y:S01]  /*72f0*/  @!P1 IMAD.MOV R13, RZ, RZ, -R13 ;  /* 0x000000ffff0d9224 */ /* 0x000fe200078e0a0d */
[----:B------:R-:W-:Y:S01]  /*7300*/  @!P0 LOP3.LUT R13, RZ, R12, RZ, 0x33, !PT ;  /* 0x0000000cff0d8212 */ /* 0x000fe200078e33ff */
[----:B------:R-:W-:-:S03]  /*7310*/  IMAD.HI.U32 R9, R11, R9, R10 ;  /* 0x000000090b097227 */ /* 0x000fc600078e000a */
[----:B------:R-:W-:Y:S02]  /*7320*/  IABS R6, R13 ;  /* 0x0000000d00067213 */ /* 0x000fe40000000000 */
[----:B------:R-:W-:-:S03]  /*7330*/  ISETP.GE.AND P1, PT, R13, RZ, PT ;  /* 0x000000ff0d00720c */ /* 0x000fc60003f26270 */
[----:B------:R-:W-:-:S05]  /*7340*/  IMAD.HI.U32 R8, R9, R6, RZ ;  /* 0x0000000609087227 */ /* 0x000fca00078e00ff */
[----:B------:R-:W-:-:S05]  /*7350*/  IADD3 R8, PT, PT, -R8, RZ, RZ ;  /* 0x000000ff08087210 */ /* 0x000fca0007ffe1ff */
[----:B------:R-:W-:-:S05]  /*7360*/  IMAD R6, R7, R8, R6 ;  /* 0x0000000807067224 */ /* 0x000fca00078e0206 */
[----:B------:R-:W-:-:S13]  /*7370*/  ISETP.GT.U32.AND P0, PT, R7, R6, PT ;  /* 0x000000060700720c */ /* 0x000fda0003f04070 */
[----:B------:R-:W-:Y:S01]  /*7380*/  @!P0 IMAD.IADD R6, R6, 0x1, -R7 ;  /* 0x0000000106068824 */ /* 0x000fe200078e0a07 */
[----:B------:R-:W-:-:S04]  /*7390*/  ISETP.NE.AND P0, PT, R4, RZ, PT ;  /* 0x000000ff0400720c */ /* 0x000fc80003f05270 */
[----:B------:R-:W-:-:S13]  /*73a0*/  ISETP.GT.U32.AND P2, PT, R7, R6, PT ;  /* 0x000000060700720c */ /* 0x000fda0003f44070 */
[----:B------:R-:W-:Y:S01]  /*73b0*/  @!P2 IMAD.IADD R6, R6, 0x1, -R7 ;  /* 0x000000010606a824 */ /* 0x000fe200078e0a07 */
[----:B------:R-:W-:Y:S01]  /*73c0*/  ISETP.NE.AND P2, PT, R39, 0x2, PT ;  /* 0x000000022700780c */ /* 0x000fe20003f45270 */
[----:B------:R-:W-:-:S03]  /*73d0*/  IMAD.MOV R7, RZ, RZ, -R13 ;  /* 0x000000ffff077224 */ /* 0x000fc600078e0a0d */
[----:B------:R-:W-:Y:S01]  /*73e0*/  @!P1 IADD3 R6, PT, PT, -R6, RZ, RZ ;  /* 0x000000ff06069210 */ /* 0x000fe20007ffe1ff */
[----:B------:R-:W-:Y:S01]  /*73f0*/  IMAD R7, R12, R7, R16 ;  /* 0x000000070c077224 */ /* 0x000fe200078e0210 */
[----:B------:R-:W-:Y:S02]  /*7400*/  ISETP.GE.AND P1, PT, R16, UR5, PT ;  /* 0x0000000510007c0c */ /* 0x000fe4000bf26270 */
[----:B------:R-:W-:Y:S02]  /*7410*/  @!P0 LOP3.LUT R6, RZ, R4, RZ, 0x33, !PT ;  /* 0x00000004ff068212 */ /* 0x000fe400078e33ff */
[----:B------:R-:W-:Y:S02]  /*7420*/  SEL R8, RZ, 0x1, P2 ;  /* 0x00000001ff087807 */ /* 0x000fe40001000000 */
[----:B------:R-:W-:Y:S01]  /*7430*/  SEL R39, R39, RZ, P2 ;  /* 0x000000ff27277207 */ /* 0x000fe20001000000 */
[----:B------:R-:W-:Y:S01]  /*7440*/  IMAD.MOV.U32 R4, RZ, RZ, R6 ;  /* 0x000000ffff047224 */ /* 0x000fe200078e0006 */
[----:B------:R-:W-:-:S05]  /*7450*/  LOP3.LUT R45, R45, R8, RZ, 0x3c, !PT ;  /* 0x000000082d2d7212 */ /* 0x000fca00078e3cff */
[----:B------:R-:W-:Y:S05]  /*7460*/  @!P1 BRA `(.L_x_94) ;  /* 0xffffffe400d09947 */ /* 0x000fea000383ffff */
[----:B------:R-:W-:Y:S05]  /*7470*/  BSYNC B3 ;  /* 0x0000000000037941 */ /* 0x000fea0003800000 */
.L_x_74:
[----:B------:R-:W-:-:S09]  /*7480*/  UISETP.GE.AND UP0, UPT, UR25, 0xa, UPT ;  /* 0x0000000a1900788c */ /* 0x000fd2000bf06270 */
[----:B------:R-:W-:Y:S05]  /*7490*/  BRA.U !UP0, `(.L_x_95) ;  /* 0x0000000108087547 */ /* 0x000fea000b800000 */
[----:B------:R-:W-:-:S08]  /*74a0*/  NOP ;  /* 0x0000000000007918 */ /* 0x000fd00000000000 */
[----:B------:R-:W4:-:S00]  /*74b0*/  USETMAXREG.DEALLOC.CTAPOOL 0x20 ;  /* 0x00000020000079c8 */ /* 0x000f0000080e0500 */
.L_x_95:
[----:B------:R-:W5:Y:S01]  /*74c0*/  LDCU UR8, c[0x0][0x36c] ;  /* 0x00006d80ff0877ac */ /* 0x000f620008000800 */
[----:B----4-:R-:W-:-:S04]  /*74d0*/  MOV R2, UR25 ;  /* 0x0000001900027c02 */ /* 0x010fc80008000f00 */
[----:B------:R-:W-:Y:S01]  /*74e0*/  ISETP.NE.AND P0, PT, R2, 0x4, PT ;  /* 0x000000040200780c */ /* 0x000fe20003f05270 */
[----:B-----5:R-:W-:-:S09]  /*74f0*/  UISETP.EQ.U32.AND UP0, UPT, UR8, 0x1, UPT ;  /* 0x000000010800788c */ /* 0x020fd2000bf02070 */
[----:B------:R-:W-:Y:S05]  /*7500*/  BRA.U !UP0, `(.L_x_96) ;  /* 0x0000000108187547 */ /* 0x000fea000b800000 */
[----:B------:R-:W-:-:S00]  /*7510*/  MEMBAR.ALL.CTA ;  /* 0x0000000000007992 */ /* 0x000fc00000008000 */
[----:B------:R-:W-:Y:S06]  /*7520*/  MEMBAR.ALL.GPU ;  /* 0x0000000000007992 */ /* 0x000fec000000a000 */
[----:B------:R-:W-:-:S00]  /*7530*/  ERRBAR ;  /* 0x00000000000079ab */ /* 0x000fc00000000000 */
[----:B------:R-:W-:Y:S08]  /*7540*/  CGAERRBAR ;  /* 0x00000000000075ab */ /* 0x000ff00000000000 */
[----:B------:R-:W-:Y:S01]  /*7550*/  UCGABAR_ARV ;  /* 0x00000000000079c7 */ /* 0x000fe20008000000 */
[----:B------:R-:W-:Y:S05]  /*7560*/  BRA `(.L_x_97) ;  /* 0x0000000000047947 */ /* 0x000fea0003800000 */
.L_x_96:
[----:B------:R-:W-:Y:S01]  /*7570*/  NOP ;  /* 0x0000000000007918 */ /* 0x000fe20000000000 */
.L_x_97:
[----:B------:R-:W-:Y:S05]  /*7580*/  BRA.U !UP0, `(.L_x_98) ;  /* 0x00000001080c7547 */ /* 0x000fea000b800000 */
[----:B------:R-:W-:Y:S01]  /*7590*/  UCGABAR_WAIT ;  /* 0x0000000000007dc7 */ /* 0x000fe20008000000 */
[----:B------:R-:W-:Y:S01]  /*75a0*/  CCTL.IVALL ;  /* 0x00000000ff00798f */ /* 0x000fe20002000000 */
[----:B------:R-:W-:Y:S05]  /*75b0*/  BRA `(.L_x_99) ;  /* 0x0000000000047947 */ /* 0x000fea0003800000 */
.L_x_98:
[----:B------:R-:W-:Y:S06]  /*75c0*/  BAR.SYNC.DEFER_BLOCKING 0x0 ;  /* 0x0000000000007b1d */ /* 0x000fec0000010000 */
.L_x_99:
[----:B------:R-:W-:Y:S05]  /*75d0*/  @P0 EXIT ;  /* 0x000000000000094d */ /* 0x000fea0003800000 */
[----:B------:R-:W4:Y:S01]  /*75e0*/  S2R R3, SR_CgaCtaId ;  /* 0x0000000000037919 */ /* 0x000f220000008800 */
[----:B------:R-:W-:Y:S02]  /*75f0*/  ELECT P0, URZ, PT ;  /* 0x0000000000ff782f */ /* 0x000fe40003800000 */
[----:B------:R-:W-:Y:S01]  /*7600*/  MOV R4, 0x400 ;  /* 0x0000040000047802 */ /* 0x000fe20000000f00 */
[----:B------:R-:W-:Y:S01]  /*7610*/  IMAD.MOV.U32 R2, RZ, RZ, 0x1 ;  /* 0x00000001ff027424 */ /* 0x000fe200078e00ff */
[----:B------:R-:W-:Y:S09]  /*7620*/  UVIRTCOUNT.DEALLOC.SMPOOL 0x80 ;  /* 0x000000800000784c */ /* 0x000ff20000000000 */
[----:B------:R-:W-:-:S02]  /*7630*/  @P0 MOV R7, 0x40 ;  /* 0x0000004000070802 */ /* 0x000fc40000000f00 */
[----:B----4-:R-:W-:Y:S01]  /*7640*/  LEA R4, R3, R4, 0x18 ;  /* 0x0000000403047211 */ /* 0x010fe200078ec0ff */
[----:B------:R-:W-:-:S04]  /*7650*/  @P0 IMAD.MOV.U32 R0, RZ, RZ, R3 ;  /* 0x000000ffff000224 */ /* 0x000fc800078e0003 */
[----:B01----:R-:W-:Y:S01]  /*7660*/  VIADD R6, R4, 0xe0 ;  /* 0x000000e004067836 */ /* 0x003fe20000000000 */
[C---:B------:R-:W-:Y:S02]  /*7670*/  LOP3.LUT R5, R0.reuse, 0x1, RZ, 0x3c, !PT ;  /* 0x0000000100057812 */ /* 0x040fe400078e3cff */
[----:B------:R-:W-:Y:S01]  /*7680*/  @P0 LEA R7, R0, R7, 0x18 ;  /* 0x0000000700070211 */ /* 0x000fe200078ec0ff */
[----:B------:R-:W-:Y:S01]  /*7690*/  IMAD.MOV.U32 R0, RZ, RZ, 0x1 ;  /* 0x00000001ff007424 */ /* 0x000fe200078e00ff */
[----:B------:R-:W-:-:S03]  /*76a0*/  PRMT R5, R5, 0x654, R6 ;  /* 0x0000065405057816 */ /* 0x000fc60000000006 */
[----:B------:R0:W-:Y:S01]  /*76b0*/  @P0 STS.U8 [R7], R2 ;  /* 0x0000000207000388 */ /* 0x0001e20000000000 */
[----:B------:R0:W-:Y:S01]  /*76c0*/  SYNCS.ARRIVE.TRANS64.RED.ART0 RZ, [R5+URZ], R0 ;  /* 0x0000000005ff79a7 */ /* 0x0001e200085004ff */
[----:B------:R-:W1:Y:S02]  /*76d0*/  SYNCS.PHASECHK.TRANS64.TRYWAIT P0, [R4+URZ+0xe0], RZ ;  /* 0x0000e0ff040075a7 */ /* 0x000e6400080011ff */
[----:B01----:R-:W-:Y:S05]  /*76e0*/  @!P0 BRA `(.L_x_100) ;  /* 0x0000000800d88947 */ /* 0x003fea0003800000 */
.L_x_140:
[----:B------:R-:W-:Y:S01]  /*76f0*/  NOP ;  /* 0x0000000000007918 */ /* 0x000fe20000000000 */
[----:B------:R-:W-:Y:S01]  /*7700*/  MOV R0, 0x50 ;  /* 0x0000005000007802 */ /* 0x000fe20000000f00 */
[----:B------:R-:W-:Y:S01]  /*7710*/  ULOP3.LUT UR12, UR23, 0xffff, URZ, 0xc0, !UPT ;  /* 0x0000ffff170c7892 */ /* 0x000fe2000f8ec0ff */
[----:B------:R-:W-:Y:S02]  /*7720*/  UMOV UR9, 0xffff ;  /* 0x0000ffff00097882 */ /* 0x000fe40000000000 */
[----:B------:R-:W-:Y:S01]  /*7730*/  LEA R3, R3, R0, 0x18 ;  /* 0x0000000003037211 */ /* 0x000fe200078ec0ff */
[----:B------:R-:W-:Y:S01]  /*7740*/  USHF.R.U32.HI UR12, URZ, 0x5, UR12 ;  /* 0x00000005ff0c7899 */ /* 0x000fe2000801160c */
[----:B------:R-:W-:-:S03]  /*7750*/  UMOV UR8, 0x1 ;  /* 0x0000000100087882 */ /* 0x000fc60000000000 */
[----:B------:R-:W1:Y:S01]  /*7760*/  LDS R0, [R3] ;  /* 0x0000000003007984 */ /* 0x000e620000000800 */
[----:B------:R-:W-:Y:S02]  /*7770*/  UIADD3 UR11, UPT, UPT, UR12, 0x10, URZ ;  /* 0x000000100c0b7890 */ /* 0x000fe4000fffe0ff */
[----:B------:R-:W-:Y:S02]  /*7780*/  USHF.L.U32 UR9, UR9, UR12, URZ ;  /* 0x0000000c09097299 */ /* 0x000fe400080006ff */
[----:B------:R-:W-:-:S04]  /*7790*/  USHF.L.U32 UR11, UR8, UR11, URZ ;  /* 0x0000000b080b7299 */ /* 0x000fc800080006ff */
[----:B------:R-:W-:-:S04]  /*77a0*/  ULOP3.LUT UR11, UR11, UR9, URZ, 0xfc, !UPT ;  /* 0x000000090b0b7292 */ /* 0x000fc8000f8efcff */
[----:B------:R-:W-:Y:S01]  /*77b0*/  ULOP3.LUT UR9, UR11, 0xffff, URZ, 0xc0, !UPT ;  /* 0x0000ffff0b097892 */ /* 0x000fe2000f8ec0ff */
[----:B-1----:R-:W-:-:S13]  /*77c0*/  R2UR UR10, R0 ;  /* 0x00000000000a72ca */ /* 0x002fda00000e0000 */
[----:B------:R-:W-:-:S04]  /*77d0*/  ULOP3.LUT UR8, UR11, 0xffff, UR10, 0x80, !UPT ;  /* 0x0000ffff0b087892 */ /* 0x000fc8000f8e800a */
[----:B------:R-:W-:-:S09]  /*77e0*/  UISETP.NE.AND UP0, UPT, UR8, UR9, UPT ;  /* 0x000000090800728c */ /* 0x000fd2000bf05270 */
[----:B------:R-:W-:Y:S05]  /*77f0*/  BRA.U UP0, `(.L_x_101) ;  /* 0x00000001004c7547 */ /* 0x000fea000b800000 */
[----:B------:R-:W-:Y:S02]  /*7800*/  USHF.R.U32.HI UR8, URZ, 0x10, UR11 ;  /* 0x00000010ff087899 */ /* 0x000fe4000801160b */
[----:B------:R-:W-:-:S04]  /*7810*/  USHF.R.U32.HI UR9, URZ, 0x10, UR10 ;  /* 0x00000010ff097899 */ /* 0x000fc8000801160a */
[----:B------:R-:W-:-:S04]  /*7820*/  ULOP3.LUT UR9, UR9, UR8, URZ, 0xc0, !UPT ;  /* 0x0000000809097292 */ /* 0x000fc8000f8ec0ff */
[----:B------:R-:W-:-:S09]  /*7830*/  UISETP.NE.AND UP0, UPT, UR9, UR8, UPT ;  /* 0x000000080900728c */ /* 0x000fd2000bf05270 */
[----:B------:R-:W-:Y:S05]  /*7840*/  BRA.U UP0, `(.L_x_102) ;  /* 0x00000001002c7547 */ /* 0x000fea000b800000 */
[----:B------:R-:W1:Y:S01]  /*7850*/  S2R R2, SR_LANEID ;  /* 0x0000000000027919 */ /* 0x000e620000000000 */
[----:B------:R-:W-:Y:S01]  /*7860*/  ULOP3.LUT UR11, URZ, UR11, URZ, 0x33, !UPT ;  /* 0x0000000bff0b7292 */ /* 0x000fe2000f8e33ff */
[----:B------:R-:W-:Y:S02]  /*7870*/  VOTEU.ANY UR9, UPT, PT ;  /* 0x0000000000097886 */ /* 0x000fe400038e0100 */
[----:B------:R-:W-:-:S03]  /*7880*/  UFLO.U32 UR9, UR9 ;  /* 0x00000009000972bd */ /* 0x000fc600080e0000 */
[----:B------:R-:W-:-:S04]  /*7890*/  IMAD.U32 R0, RZ, RZ, UR11 ;  /* 0x0000000bff007e24 */ /* 0x000fc8000f8e00ff */
[----:B------:R-:W4:Y:S02]  /*78a0*/  REDUX UR8, R0 ;  /* 0x00000000000873c4 */ /* 0x000f240000000000 */
[----:B------:R0:W-:Y:S01]  /*78b0*/  UTCATOMSWS.AND URZ, UR11 ;  /* 0x0000000b00ff79e3 */ /* 0x0001e20008000000 */
[----:B-1----:R-:W-:Y:S02]  /*78c0*/  ISETP.EQ.U32.AND P0, PT, R2, UR9, PT ;  /* 0x0000000902007c0c */ /* 0x002fe4000bf02070 */
[----:B----4-:R-:W-:-:S11]  /*78d0*/  MOV R2, UR8 ;  /* 0x0000000800027c02 */ /* 0x010fd60008000f00 */
[----:B------:R0:W-:Y:S01]  /*78e0*/  @P0 ATOMS.AND RZ, [R3], R2 ;  /* 0x0000000203ff038c */ /* 0x0001e20002800000 */
[----:B------:R-:W-:Y:S05]  /*78f0*/  BRA `(.L_x_103) ;  /* 0x0000000000147947 */ /* 0x000fea0003800000 */
.L_x_102:
[----:B------:R-:W-:Y:S02]  /*7900*/  MOV R2, 0x7920 ;  /* 0x0000792000027802 */ /* 0x000fe40000000f00 */
[----:B0-23--:R-:W-:Y:S05]  /*7910*/  CALL.REL.NOINC `($__internal_0_$__cuda_sm10x_tcgen05_guardrail_trap_col_being_dealloced_not_returned_by_alloc) ;  /* 0x0000000800607944 */ /* 0x00dfea0003c00000 */
[----:B------:R-:W-:Y:S05]  /*7920*/  BRA `(.L_x_103) ;  /* 0x0000000000087947 */ /* 0x000fea0003800000 */
.L_x_101:
[----:B------:R-:W-:Y:S02]  /*7930*/  MOV R2, 0x7950 ;  /* 0x0000795000027802 */ /* 0x000fe40000000f00 */
[----:B0-23--:R-:W-:Y:S05]  /*7940*/  CALL.REL.NOINC `($__internal_2_$__cuda_sm10x_tcgen05_guardrail_trap_unallocated_columns_being_dealloced) ;  /* 0x00000008006c7944 */ /* 0x00dfea0003c00000 */
.L_x_103:
[----:B------:R-:W-:Y:S01]  /*7950*/  NOP ;  /* 0x0000000000007918 */ /* 0x000fe20000000000 */
[----:B0-----:R-:W-:Y:S05]  /*7960*/  EXIT ;  /* 0x000000000000794d */ /* 0x001fea0003800000 */
.L_x_11:
[----:B------:R-:W-:-:S07]  /*7970*/  MOV R11, R10 ;  /* 0x0000000a000b7202 */ /* 0x000fce0000000f00 */
.L_x_104:
[----:B0-----:R0:W1:Y:S02]  /*7980*/  SYNCS.PHASECHK.TRANS64.TRYWAIT P0, [R5+URZ], R11 ;  /* 0x0000000b050075a7 */ /* 0x00106400080011ff */
[----:B-1----:R-:W-:Y:S05]  /*7990*/  @!P0 NANOSLEEP.SYNCS 0x989680 ;  /* 0x009896800000895d */ /* 0x002fea0003900000 */
[----:B------:R-:W1:Y:S02]  /*79a0*/  @!P0 SYNCS.PHASECHK.TRANS64 P0, [R5+URZ], R11 ;  /* 0x0000000b050085a7 */ /* 0x000e6400080010ff */
[----:B-1----:R-:W-:Y:S05]  /*79b0*/  @!P0 BRA `(.L_x_104) ;  /* 0xfffffffc00f08947 */ /* 0x002fea000383ffff */
[----:B------:R-:W-:Y:S05]  /*79c0*/  BRA `(.L_x_10) ;  /* 0xffffff9000007947 */ /* 0x000fea000383ffff */
.L_x_14:
[----:B------:R-:W-:-:S07]  /*79d0*/  MOV R7, R6 ;  /* 0x0000000600077202 */ /* 0x000fce0000000f00 */
.L_x_105:
[----:B0-----:R0:W1:Y:S02]  /*79e0*/  SYNCS.PHASECHK.TRANS64.TRYWAIT P0, [R4+URZ], R7 ;  /* 0x00000007040075a7 */ /* 0x00106400080011ff */
[----:B-1----:R-:W-:Y:S05]  /*79f0*/  @!P0 NANOSLEEP.SYNCS 0x989680 ;  /* 0x009896800000895d */ /* 0x002fea0003900000 */
[----:B------:R-:W1:Y:S02]  /*7a00*/  @!P0 SYNCS.PHASECHK.TRANS64 P0, [R4+URZ], R7 ;  /* 0x00000007040085a7 */ /* 0x000e6400080010ff */
[----:B-1----:R-:W-:Y:S05]  /*7a10*/  @!P0 BRA `(.L_x_105) ;  /* 0xfffffffc00f08947 */ /* 0x002fea000383ffff */
[----:B------:R-:W-:Y:S05]  /*7a20*/  BRA `(.L_x_13) ;  /* 0xffffff9000747947 */ /* 0x000fea000383ffff */
.L_x_22:
[----:B------:R-:W-:Y:S02]  /*7a30*/  MOV R6, UR8 ;  /* 0x0000000800067c02 */ /* 0x000fe40008000f00 */
[----:B------:R-:W-:Y:S02]  /*7a40*/  MOV R7, UR8 ;  /* 0x0000000800077c02 */ /* 0x000fe40008000f00 */
[----:B------:R-:W-:-:S07]  /*7a50*/  MOV R0, UR9 ;  /* 0x0000000900007c02 */ /* 0x000fce0008000f00 */
.L_x_106:
[----:B0-----:R0:W1:Y:S02]  /*7a60*/  SYNCS.PHASECHK.TRANS64.TRYWAIT P0, [R0+URZ+0x10], R7 ;  /* 0x00001007000075a7 */ /* 0x00106400080011ff */
[----:B-1----:R-:W-:Y:S05]  /*7a70*/  @!P0 NANOSLEEP.SYNCS 0x989680 ;  /* 0x009896800000895d */ /* 0x002fea0003900000 */
[----:B------:R-:W1:Y:S02]  /*7a80*/  @!P0 SYNCS.PHASECHK.TRANS64 P0, [R0+URZ+0x10], R7 ;  /* 0x00001007000085a7 */ /* 0x000e6400080010ff */
[----:B-1----:R-:W-:Y:S05]  /*7a90*/  @!P0 BRA `(.L_x_106) ;  /* 0xfffffffc00f08947 */ /* 0x002fea000383ffff */
[----:B------:R-:W-:Y:S05]  /*7aa0*/  BRA `(.L_x_107) ;  /* 0xffffffa000887947 */ /* 0x000fea000383ffff */
.L_x_25:
[----:B------:R-:W-:Y:S02]  /*7ab0*/  MOV R6, UR8 ;  /* 0x0000000800067c02 */ /* 0x000fe40008000f00 */
[----:B------:R-:W-:Y:S02]  /*7ac0*/  MOV R7, UR8 ;  /* 0x0000000800077c02 */ /* 0x000fe40008000f00 */
[----:B------:R-:W-:-:S07]  /*7ad0*/  MOV R0, UR17 ;  /* 0x0000001100007c02 */ /* 0x000fce0008000f00 */
.L_x_108:
[----:B0-----:R0:W1:Y:S02]  /*7ae0*/  SYNCS.PHASECHK.TRANS64.TRYWAIT P0, [R0+URZ+0x40], R7 ;  /* 0x00004007000075a7 */ /* 0x00106400080011ff */
[----:B-1----:R-:W-:Y:S05]  /*7af0*/  @!P0 NANOSLEEP.SYNCS 0x989680 ;  /* 0x009896800000895d */ /* 0x002fea0003900000 */
[----:B------:R-:W1:Y:S02]  /*7b00*/  @!P0 SYNCS.PHASECHK.TRANS64 P0, [R0+URZ+0x40], R7 ;  /* 0x00004007000085a7 */ /* 0x000e6400080010ff */
[----:B-1----:R-:W-:Y:S05]  /*7b10*/  @!P0 BRA `(.L_x_108) ;  /* 0xfffffffc00f08947 */ /* 0x002fea000383ffff */
[----:B------:R-:W-:Y:S05]  /*7b20*/  BRA `(.L_x_109) ;  /* 0xffffffa400047947 */ /* 0x000fea000383ffff */
.L_x_28:
[----:B------:R-:W-:Y:S02]  /*7b30*/  MOV R6, UR8 ;  /* 0x0000000800067c02 */ /* 0x000fe40008000f00 */
[----:B------:R-:W-:Y:S02]  /*7b40*/  MOV R7, UR8 ;  /* 0x0000000800077c02 */ /* 0x000fe40008000f00 */
[----:B------:R-:W-:-:S07]  /*7b50*/  MOV R0, UR9 ;  /* 0x0000000900007c02 */ /* 0x000fce0008000f00 */
.L_x_110:
[----:B0-----:R0:W1:Y:S02]  /*7b60*/  SYNCS.PHASECHK.TRANS64.TRYWAIT P0, [R0+URZ+0x40], R7 ;  /* 0x00004007000075a7 */ /* 0x00106400080011ff */
[----:B-1----:R-:W-:Y:S05]  /*7b70*/  @!P0 NANOSLEEP.SYNCS 0x989680 ;  /* 0x009896800000895d */ /* 0x002fea0003900000 */
[----:B------:R-:W1:Y:S02]  /*7b80*/  @!P0 SYNCS.PHASECHK.TRANS64 P0, [R0+URZ+0x40], R7 ;  /* 0x00004007000085a7 */ /* 0x000e6400080010ff */
[----:B-1----:R-:W-:Y:S05]  /*7b90*/  @!P0 BRA `(.L_x_110) ;  /* 0xfffffffc00f08947 */ /* 0x002fea000383ffff */
[----:B------:R-:W-:Y:S05]  /*7ba0*/  BRA `(.L_x_111) ;  /* 0xffffffa400ec7947 */ /* 0x000fea000383ffff */
.L_x_33:
[----:B------:R-:W-:Y:S01]  /*7bb0*/  MOV R6, UR8 ;  /* 0x0000000800067c02 */ /* 0x000fe20008000f00 */
[----:B------:R-:W-:Y:S01]  /*7bc0*/  UMOV UR12, UR9 ;  /* 0x00000009000c7c82 */ /* 0x000fe20008000000 */
[----:B------:R-:W-:-:S05]  /*7bd0*/  UMOV UR13, UR9 ;  /* 0x00000009000d7c82 */ /* 0x000fca0008000000 */
.L_x_112:
[----:B------:R-:W-:Y:S02]  /*7be0*/  MOV R10, UR12 ;  /* 0x0000000c000a7c02 */ /* 0x000fe40008000f00 */
[----:B0-----:R-:W-:-:S04]  /*7bf0*/  MOV R11, UR13 ;  /* 0x0000000d000b7c02 */ /* 0x001fc80008000f00 */
[----:B------:R0:W1:Y:S03]  /*7c00*/  SYNCS.PHASECHK.TRANS64.TRYWAIT P0, [R6+URZ+0x40], R11 ;  /* 0x0000400b060075a7 */ /* 0x00006600080011ff */
[----:B-1----:R-:W-:Y:S05]  /*7c10*/  @!P0 NANOSLEEP.SYNCS 0x989680 ;  /* 0x009896800000895d */ /* 0x002fea0003900000 */
[----:B------:R-:W1:Y:S02]  /*7c20*/  @!P0 SYNCS.PHASECHK.TRANS64 P0, [R6+URZ+0x40], R11 ;  /* 0x0000400b060085a7 */ /* 0x000e6400080010ff */
[----:B-1----:R-:W-:Y:S05]  /*7c30*/  @!P0 BRA `(.L_x_112) ;  /* 0xfffffffc00e88947 */ /* 0x002fea000383ffff */
[----:B------:R-:W-:Y:S05]  /*7c40*/  BRA `(.L_x_113) ;  /* 0xffffffb000287947 */ /* 0x000fea000383ffff */
.L_x_35:
[----:B------:R-:W-:-:S05]  /*7c50*/  UMOV UR11, UR10 ;  /* 0x0000000a000b7c82 */ /* 0x000fca0008000000 */
.L_x_114:
[----:B------:R-:W-:Y:S02]  /*7c60*/  MOV R10, UR10 ;  /* 0x0000000a000a7c02 */ /* 0x000fe40008000f00 */
[----:B0-----:R-:W-:-:S04]  /*7c70*/  MOV R11, UR11 ;  /* 0x0000000b000b7c02 */ /* 0x001fc80008000f00 */
[----:B------:R0:W2:Y:S03]  /*7c80*/  SYNCS.PHASECHK.TRANS64.TRYWAIT P0, [R8+URZ+0x10], R11 ;  /* 0x0000100b080075a7 */ /* 0x0000a600080011ff */
[----:B--2---:R-:W-:Y:S05]  /*7c90*/  @!P0 NANOSLEEP.SYNCS 0x989680 ;  /* 0x009896800000895d */ /* 0x004fea0003900000 */
[----:B------:R-:W2:Y:S02]  /*7ca0*/  @!P0 SYNCS.PHASECHK.TRANS64 P0, [R8+URZ+0x10], R11 ;  /* 0x0000100b080085a7 */ /* 0x000ea400080010ff */
[----:B--2---:R-:W-:Y:S05]  /*7cb0*/  @!P0 BRA `(.L_x_114) ;  /* 0xfffffffc00e88947 */ /* 0x004fea000383ffff */
[----:B------:R-:W-:Y:S05]  /*7cc0*/  BRA `(.L_x_115) ;  /* 0xffffffb000247947 */ /* 0x000fea000383ffff */
.L_x_42:
[----:B------:R-:W-:-:S07]  /*7cd0*/  MOV R7, R6 ;  /* 0x0000000600077202 */ /* 0x000fce0000000f00 */
.L_x_116:
[----:B0-----:R0:W1:Y:S02]  /*7ce0*/  SYNCS.PHASECHK.TRANS64.TRYWAIT P0, [R5+URZ+0x70], R7 ;  /* 0x00007007050075a7 */ /* 0x00106400080011ff */
[----:B-1----:R-:W-:Y:S05]  /*7cf0*/  @!P0 NANOSLEEP.SYNCS 0x989680 ;  /* 0x009896800000895d */ /* 0x002fea0003900000 */
[----:B------:R-:W1:Y:S02]  /*7d00*/  @!P0 SYNCS.PHASECHK.TRANS64 P0, [R5+URZ+0x70], R7 ;  /* 0x00007007050085a7 */ /* 0x000e6400080010ff */
[----:B-1----:R-:W-:Y:S05]  /*7d10*/  @!P0 BRA `(.L_x_116) ;  /* 0xfffffffc00f08947 */ /* 0x002fea000383ffff */
[----:B------:R-:W-:Y:S05]  /*7d20*/  BRA `(.L_x_117) ;  /* 0xffffffb400307947 */ /* 0x000fea000383ffff */
.L_x_45:
[----:B------:R-:W-:Y:S07]  /*7d30*/  MOV R10, R11 ;  /* 0x0000000b000a7202 */ /* 0x000fee0000000f00 */
.L_x_118:
[----:B0-----:R0:W1:Y:S02]  /*7d40*/  SYNCS.PHASECHK.TRANS64.TRYWAIT P0, [R8+URZ], R11 ;  /* 0x0000000b080075a7 */ /* 0x00106400080011ff */
[----:B-1----:R-:W-:Y:S05]  /*7d50*/  @!P0 NANOSLEEP.SYNCS 0x989680 ;  /* 0x009896800000895d */ /* 0x002fea0003900000 */
[----:B------:R-:W1:Y:S02]  /*7d60*/  @!P0 SYNCS.PHASECHK.TRANS64 P0, [R8+URZ], R11 ;  /* 0x0000000b080085a7 */ /* 0x000e6400080010ff */
[----:B-1----:R-:W-:Y:S05]  /*7d70*/  @!P0 BRA `(.L_x_118) ;  /* 0xfffffffc00f08947 */ /* 0x002fea000383ffff */
[----:B------:R-:W-:Y:S05]  /*7d80*/  BRA `(.L_x_119) ;  /* 0xffffffb400547947 */ /* 0x000fea000383ffff */
.L_x_47:
[----:B0-----:R-:W-:Y:S07]  /*7d90*/  MOV R8, R9 ;  /* 0x0000000900087202 */ /* 0x001fee0000000f00 */
.L_x_120:
[----:B0-----:R0:W1:Y:S02]  /*7da0*/  SYNCS.PHASECHK.TRANS64.TRYWAIT P0, [R6+URZ+0x20], R9 ;  /* 0x00002009060075a7 */ /* 0x00106400080011ff */
[----:B-1----:R-:W-:Y:S05]  /*7db0*/  @!P0 NANOSLEEP.SYNCS 0x989680 ;  /* 0x009896800000895d */ /* 0x002fea0003900000 */
[----:B------:R-:W1:Y:S02]  /*7dc0*/  @!P0 SYNCS.PHASECHK.TRANS64 P0, [R6+URZ+0x20], R9 ;  /* 0x00002009060085a7 */ /* 0x000e6400080010ff */
[----:B-1----:R-:W-:Y:S05]  /*7dd0*/  @!P0 BRA `(.L_x_120) ;  /* 0xfffffffc00f08947 */ /* 0x002fea000383ffff */
[----:B------:R-:W-:Y:S05]  /*7de0*/  BRA `(.L_x_121) ;  /* 0xffffffb4004c7947 */ /* 0x000fea000383ffff */
.L_x_50:
[----:B------:R-:W-:-:S07]  /*7df0*/  MOV R7, R6 ;  /* 0x0000000600077202 */ /* 0x000fce0000000f00 */
.L_x_122:
[----:B0-----:R0:W1:Y:S02]  /*7e00*/  SYNCS.PHASECHK.TRANS64.TRYWAIT P0, [R15+URZ+0x80], R7 ;  /* 0x000080070f0075a7 */ /* 0x00106400080011ff */
[----:B-1----:R-:W-:Y:S05]  /*7e10*/  @!P0 NANOSLEEP.SYNCS 0x989680 ;  /* 0x009896800000895d */ /* 0x002fea0003900000 */
[----:B------:R-:W1:Y:S02]  /*7e20*/  @!P0 SYNCS.PHASECHK.TRANS64 P0, [R15+URZ+0x80], R7 ;  /* 0x000080070f0085a7 */ /* 0x000e6400080010ff */
[----:B-1----:R-:W-:Y:S05]  /*7e30*/  @!P0 BRA `(.L_x_122) ;  /* 0xfffffffc00f08947 */ /* 0x002fea000383ffff */
[----:B------:R-:W-:Y:S05]  /*7e40*/  BRA `(.L_x_123) ;  /* 0xffffffbc00887947 */ /* 0x000fea000383ffff */
.L_x_52:
[----:B0-----:R-:W-:-:S07]  /*7e50*/  MOV R7, R6 ;  /* 0x0000000600077202 */ /* 0x001fce0000000f00 */
.L_x_124:
[----:B0-----:R0:W1:Y:S02]  /*7e60*/  SYNCS.PHASECHK.TRANS64.TRYWAIT P0, [R3+URZ+0xd8], R7 ;  /* 0x0000d807030075a7 */ /* 0x00106400080011ff */
[----:B-1----:R-:W-:Y:S05]  /*7e70*/  @!P0 NANOSLEEP.SYNCS 0x989680 ;  /* 0x009896800000895d */ /* 0x002fea0003900000 */
[----:B------:R-:W1:Y:S02]  /*7e80*/  @!P0 SYNCS.PHASECHK.TRANS64 P0, [R3+URZ+0xd8], R7 ;  /* 0x0000d807030085a7 */ /* 0x000e6400080010ff */
[----:B-1----:R-:W-:Y:S05]  /*7e90*/  @!P0 BRA `(.L_x_124) ;  /* 0xfffffffc00f08947 */ /* 0x002fea000383ffff */
[----:B------:R-:W-:Y:S05]  /*7ea0*/  BRA `(.L_x_125) ;  /* 0xffffffbc00847947 */ /* 0x000fea000383ffff */
.L_x_55:
[----:B------:R-:W-:Y:S07]  /*7eb0*/  MOV R26, R27 ;  /* 0x0000001b001a7202 */ /* 0x000fee0000000f00 */
.L_x_126:
[----:B0-----:R0:W1:Y:S02]  /*7ec0*/  SYNCS.PHASECHK.TRANS64.TRYWAIT P0, [R5+URZ+0x20], R27 ;  /* 0x0000201b050075a7 */ /* 0x00106400080011ff */
[----:B-1----:R-:W-:Y:S05]  /*7ed0*/  @!P0 NANOSLEEP.SYNCS 0x989680 ;  /* 0x009896800000895d */ /* 0x002fea0003900000 */
[----:B------:R-:W1:Y:S02]  /*7ee0*/  @!P0 SYNCS.PHASECHK.TRANS64 P0, [R5+URZ+0x20], R27 ;  /* 0x0000201b050085a7 */ /* 0x000e6400080010ff */
[----:B-1----:R-:W-:Y:S05]  /*7ef0*/  @!P0 BRA `(.L_x_126) ;  /* 0xfffffffc00f08947 */ /* 0x002fea000383ffff */
[----:B------:R-:W-:Y:S05]  /*7f00*/  BRA `(.L_x_127) ;  /* 0xffffffbc00b47947 */ /* 0x000fea000383ffff */
.L_x_61:
[----:B------:R-:W-:-:S07]  /*7f10*/  MOV R25, R24 ;  /* 0x0000001800197202 */ /* 0x000fce0000000f00 */
.L_x_128:
[----:B0-----:R0:W1:Y:S02]  /*7f20*/  SYNCS.PHASECHK.TRANS64.TRYWAIT P0, [R3+URZ+0x70], R25 ;  /* 0x00007019030075a7 */ /* 0x00106400080011ff */
[----:B-1----:R-:W-:Y:S05]  /*7f30*/  @!P0 NANOSLEEP.SYNCS 0x989680 ;  /* 0x009896800000895d */ /* 0x002fea0003900000 */
[----:B------:R-:W1:Y:S02]  /*7f40*/  @!P0 SYNCS.PHASECHK.TRANS64 P0, [R3+URZ+0x70], R25 ;  /* 0x00007019030085a7 */ /* 0x000e6400080010ff */
[----:B-1----:R-:W-:Y:S05]  /*7f50*/  @!P0 BRA `(.L_x_128) ;  /* 0xfffffffc00f08947 */ /* 0x002fea000383ffff */
[----:B------:R-:W-:Y:S05]  /*7f60*/  BRA `(.L_x_129) ;  /* 0xffffffcc004c7947 */ /* 0x000fea000383ffff */
.L_x_62:
[----:B------:R-:W-:-:S07]  /*7f70*/  MOV R9, R8 ;  /* 0x0000000800097202 */ /* 0x000fce0000000f00 */
.L_x_130:
[----:B-1----:R1:W2:Y:S02]  /*7f80*/  SYNCS.PHASECHK.TRANS64.TRYWAIT P0, [R6+URZ+0xd8], R9 ;  /* 0x0000d809060075a7 */ /* 0x0022a400080011ff */
[----:B--2---:R-:W-:Y:S05]  /*7f90*/  @!P0 NANOSLEEP.SYNCS 0x989680 ;  /* 0x009896800000895d */ /* 0x004fea0003900000 */
[----:B------:R-:W2:Y:S02]  /*7fa0*/  @!P0 SYNCS.PHASECHK.TRANS64 P0, [R6+URZ+0xd8], R9 ;  /* 0x0000d809060085a7 */ /* 0x000ea400080010ff */
[----:B--2---:R-:W-:Y:S05]  /*7fb0*/  @!P0 BRA `(.L_x_130) ;  /* 0xfffffffc00f08947 */ /* 0x004fea000383ffff */
[----:B------:R-:W-:Y:S05]  /*7fc0*/  BRA `(.L_x_59) ;  /* 0xffffffcc00407947 */ /* 0x000fea000383ffff */
.L_x_67:
[-C--:B------:R-:W-:Y:S02]  /*7fd0*/  MOV R18, R16.reuse ;  /* 0x0000001000127202 */ /* 0x080fe40000000f00 */
[----:B------:R-:W-:-:S07]  /*7fe0*/  MOV R19, R16 ;  /* 0x0000001000137202 */ /* 0x000fce0000000f00 */
.L_x_131:
[----:B-1----:R1:W2:Y:S02]  /*7ff0*/  SYNCS.PHASECHK.TRANS64.TRYWAIT P0, [R9+URZ+0xc8], R19 ;  /* 0x0000c813090075a7 */ /* 0x0022a400080011ff */
[----:B--2---:R-:W-:Y:S05]  /*8000*/  @!P0 NANOSLEEP.SYNCS 0x989680 ;  /* 0x009896800000895d */ /* 0x004fea0003900000 */
[----:B------:R-:W2:Y:S02]  /*8010*/  @!P0 SYNCS.PHASECHK.TRANS64 P0, [R9+URZ+0xc8], R19 ;  /* 0x0000c813090085a7 */ /* 0x000ea400080010ff */
[----:B--2---:R-:W-:Y:S05]  /*8020*/  @!P0 BRA `(.L_x_131) ;  /* 0xfffffffc00f08947 */ /* 0x004fea000383ffff */
[----:B------:R-:W-:Y:S05]  /*8030*/  BRA `(.L_x_132) ;  /* 0xffffffd000407947 */ /* 0x000fea000383ffff */
.L_x_72:
[----:B------:R-:W-:Y:S01]  /*8040*/  HFMA2 R10, -RZ, RZ, -0.0 , 0 ;  /* 0x80000000ff0a7431 */ /* 0x000fe200000001ff */
[----:B0-----:R-:W-:-:S04]  /*8050*/  MOV R11, 0x80000000 ;  /* 0x80000000000b7802 */ /* 0x001fc80000000f00 */
[----:B------:R0:W1:Y:S03]  /*8060*/  SYNCS.PHASECHK.TRANS64.TRYWAIT P0, [R6+URZ+0x98], R11 ;  /* 0x0000980b060075a7 */ /* 0x00006600080011ff */
[----:B-1----:R-:W-:Y:S05]  /*8070*/  @!P0 NANOSLEEP.SYNCS 0x989680 ;  /* 0x009896800000895d */ /* 0x002fea0003900000 */
[----:B------:R-:W1:Y:S02]  /*8080*/  @!P0 SYNCS.PHASECHK.TRANS64 P0, [R6+URZ+0x98], R11 ;  /* 0x0000980b060085a7 */ /* 0x000e6400080010ff */
[----:B-1----:R-:W-:Y:S05]  /*8090*/  @!P0 BRA `(.L_x_72) ;  /* 0xfffffffc00e88947 */ /* 0x002fea000383ffff */
[----:B------:R-:W-:Y:S05]  /*80a0*/  BRA `(.L_x_133) ;  /* 0xffffffd8003c7947 */ /* 0x000fea000383ffff */
.L_x_73:
[----:B------:R-:W-:Y:S01]  /*80b0*/  HFMA2 R8, -RZ, RZ, -0.0 , 0 ;  /* 0x80000000ff087431 */ /* 0x000fe200000001ff */
[----:B-1----:R-:W-:-:S04]  /*80c0*/  MOV R9, 0x80000000 ;  /* 0x8000000000097802 */ /* 0x002fc80000000f00 */
[----:B------:R1:W3:Y:S03]  /*80d0*/  SYNCS.PHASECHK.TRANS64.TRYWAIT P0, [R6+URZ+0xb8], R9 ;  /* 0x0000b809060075a7 */ /* 0x0002e600080011ff */
[----:B---3--:R-:W-:Y:S05]  /*80e0*/  @!P0 NANOSLEEP.SYNCS 0x989680 ;  /* 0x009896800000895d */ /* 0x008fea0003900000 */
[----:B------:R-:W3:Y:S02]  /*80f0*/  @!P0 SYNCS.PHASECHK.TRANS64 P0, [R6+URZ+0xb8], R9 ;  /* 0x0000b809060085a7 */ /* 0x000ee400080010ff */
[----:B---3--:R-:W-:Y:S05]  /*8100*/  @!P0 BRA `(.L_x_73) ;  /* 0xfffffffc00e88947 */ /* 0x008fea000383ffff */
[----:B------:R-:W-:Y:S05]  /*8110*/  BRA `(.L_x_63) ;  /* 0xffffffd8002c7947 */ /* 0x000fea000383ffff */
.L_x_76:
[----:B---3--:R-:W-:-:S07]  /*8120*/  MOV R16, R17 ;  /* 0x0000001100107202 */ /* 0x008fce0000000f00 */
.L_x_134:
[----:B0-----:R0:W1:Y:S02]  /*8130*/  SYNCS.PHASECHK.TRANS64.TRYWAIT P0, [R8+URZ+0xa0], R17 ;  /* 0x0000a011080075a7 */ /* 0x00106400080011ff */
[----:B-1----:R-:W-:Y:S05]  /*8140*/  @!P0 NANOSLEEP.SYNCS 0x989680 ;  /* 0x009896800000895d */ /* 0x002fea0003900000 */
[----:B------:R-:W1:Y:S02]  /*8150*/  @!P0 SYNCS.PHASECHK.TRANS64 P0, [R8+URZ+0xa0], R17 ;  /* 0x0000a011080085a7 */ /* 0x000e6400080010ff */
[----:B-1----:R-:W-:Y:S05]  /*8160*/  @!P0 BRA `(.L_x_134) ;  /* 0xfffffffc00f08947 */ /* 0x002fea000383ffff */
[----:B------:R-:W-:Y:S05]  /*8170*/  BRA `(.L_x_135) ;  /* 0xffffffd800d07947 */ /* 0x000fea000383ffff */
.L_x_78:
[----:B------:R-:W-:-:S07]  /*8180*/  MOV R14, R15 ;  /* 0x0000000f000e7202 */ /* 0x000fce0000000f00 */
.L_x_136:
[----:B0-----:R0:W1:Y:S02]  /*8190*/  SYNCS.PHASECHK.TRANS64.TRYWAIT P0, [R6+URZ+0xc0], R15 ;  /* 0x0000c00f060075a7 */ /* 0x00106400080011ff */
[----:B-1----:R-:W-:Y:S05]  /*81a0*/  @!P0 NANOSLEEP.SYNCS 0x989680 ;  /* 0x009896800000895d */ /* 0x002fea0003900000 */
[----:B------:R-:W1:Y:S02]  /*81b0*/  @!P0 SYNCS.PHASECHK.TRANS64 P0, [R6+URZ+0xc0], R15 ;  /* 0x0000c00f060085a7 */ /* 0x000e6400080010ff */
[----:B-1----:R-:W-:Y:S05]  /*81c0*/  @!P0 BRA `(.L_x_136) ;  /* 0xfffffffc00f08947 */ /* 0x002fea000383ffff */
[----:B------:R-:W-:Y:S05]  /*81d0*/  BRA `(.L_x_137) ;  /* 0xffffffd800f47947 */ /* 0x000fea000383ffff */
.L_x_82:
[-C--:B------:R-:W-:Y:S02]  /*81e0*/  MOV R12, R11.reuse ;  /* 0x0000000b000c7202 */ /* 0x080fe40000000f00 */
[----:B------:R-:W-:-:S07]  /*81f0*/  MOV R13, R11 ;  /* 0x0000000b000d7202 */ /* 0x000fce0000000f00 */
.L_x_138:
[----:B0-----:R0:W1:Y:S02]  /*8200*/  SYNCS.PHASECHK.TRANS64.TRYWAIT P0, [R6+URZ+0xd0], R13 ;  /* 0x0000d00d060075a7 */ /* 0x00106400080011ff */
[----:B-1----:R-:W-:Y:S05]  /*8210*/  @!P0 NANOSLEEP.SYNCS 0x989680 ;  /* 0x009896800000895d */ /* 0x002fea0003900000 */
[----:B------:R-:W1:Y:S02]  /*8220*/  @!P0 SYNCS.PHASECHK.TRANS64 P0, [R6+URZ+0xd0], R13 ;  /* 0x0000d00d060085a7 */ /* 0x000e6400080010ff */
[----:B-1----:R-:W-:Y:S05]  /*8230*/  @!P0 BRA `(.L_x_138) ;  /* 0xfffffffc00f08947 */ /* 0x002fea000383ffff */
[----:B------:R-:W-:Y:S05]  /*8240*/  BRA `(.L_x_139) ;  /* 0xffffffdc00887947 */ /* 0x000fea000383ffff */
.L_x_100:
[----:B0-----:R0:W1:Y:S02]  /*8250*/  SYNCS.PHASECHK.TRANS64.TRYWAIT P0, [R4+URZ+0xe0], RZ ;  /* 0x0000e0ff040075a7 */ /* 0x00106400080011ff */
[----:B-1----:R-:W-:Y:S05]  /*8260*/  @!P0 NANOSLEEP.SYNCS 0x989680 ;  /* 0x009896800000895d */ /* 0x002fea0003900000 */
[----:B------:R-:W1:Y:S02]  /*8270*/  @!P0 SYNCS.PHASECHK.TRANS64 P0, [R4+URZ+0xe0], RZ ;  /* 0x0000e0ff040085a7 */ /* 0x000e6400080010ff */
[----:B-1----:R-:W-:Y:S05]  /*8280*/  @!P0 BRA `(.L_x_100) ;  /* 0xfffffffc00f08947 */ /* 0x002fea000383ffff */
[----:B------:R-:W-:Y:S05]  /*8290*/  BRA `(.L_x_140) ;  /* 0xfffffff400147947 */ /* 0x000fea000383ffff */
        .weak           $__internal_0_$__cuda_sm10x_tcgen05_guardrail_trap_col_being_dealloced_not_returned_by_alloc
        .type           $__internal_0_$__cuda_sm10x_tcgen05_guardrail_trap_col_being_dealloced_not_returned_by_alloc,@function
        .size           $__internal_0_$__cuda_sm10x_tcgen05_guardrail_trap_col_being_dealloced_not_returned_by_alloc,($__internal_1_$__cuda_sm10x_tcgen05_guardrail_trap_phase_invalid_during_alloc - $__internal_0_$__cuda_sm10x_tcgen05_guardrail_trap_col_being_dealloced_not_returned_by_alloc)
$__internal_0_$__cuda_sm10x_tcgen05_guardrail_trap_col_being_dealloced_not_returned_by_alloc:
[----:B------:R-:W-:Y:S05]  /*82a0*/  BPT.TRAP 0x1 ;  /* 0x000000040000795c */ /* 0x000fea0000300000 */
[----:B------:R-:W-:-:S04]  /*82b0*/  HFMA2 R3, -RZ, RZ, 0, 0 ;  /* 0x00000000ff037431 */ /* 0x000fc800000001ff */
[----:B------:R-:W-:Y:S05]  /*82c0*/  RET.REL.NODEC R2 `(kernel_cutlass_kernel_cudnnsdpafwdfmha_forward_sm100_d256BlackwellFusedMultiHeadAttentionForward_object_at__TiledMMA_ThrLayoutVMNK21111000_PermutationMNK____MMAAtom_ThrID21_ShapeMNK256128_0) ;  /* 0xffffff7c024c7950 */ /* 0x000fea0003c3ffff */
        .weak           $__internal_1_$__cuda_sm10x_tcgen05_guardrail_trap_phase_invalid_during_alloc
        .type           $__internal_1_$__cuda_sm10x_tcgen05_guardrail_trap_phase_invalid_during_alloc,@function
        .size           $__internal_1_$__cuda_sm10x_tcgen05_guardrail_trap_phase_invalid_during_alloc,($__internal_2_$__cuda_sm10x_tcgen05_guardrail_trap_unallocated_columns_being_dealloced - $__internal_1_$__cuda_sm10x_tcgen05_guardrail_trap_phase_invalid_during_alloc)
$__internal_1_$__cuda_sm10x_tcgen05_guardrail_trap_phase_invalid_during_alloc:
[----:B------:R-:W-:Y:S05]  /*82d0*/  BPT.TRAP 0x1 ;  /* 0x000000040000795c */ /* 0x000fea0000300000 */
[----:B------:R-:W-:-:S04]  /*82e0*/  MOV R5, 0x0 ;  /* 0x0000000000057802 */ /* 0x000fc80000000f00 */
[----:B------:R-:W-:Y:S05]  /*82f0*/  RET.REL.NODEC R4 `(kernel_cutlass_kernel_cudnnsdpafwdfmha_forward_sm100_d256BlackwellFusedMultiHeadAttentionForward_object_at__TiledMMA_ThrLayoutVMNK21111000_PermutationMNK____MMAAtom_ThrID21_ShapeMNK256128_0) ;  /* 0xffffff7c04407950 */ /* 0x000fea0003c3ffff */
        .weak           $__internal_2_$__cuda_sm10x_tcgen05_guardrail_trap_unallocated_columns_being_dealloced
        .type           $__internal_2_$__cuda_sm10x_tcgen05_guardrail_trap_unallocated_columns_being_dealloced,@function
        .size           $__internal_2_$__cuda_sm10x_tcgen05_guardrail_trap_unallocated_columns_being_dealloced,($__internal_3_$__cuda_sm3x_div_rn_noftz_f32_slowpath - $__internal_2_$__cuda_sm10x_tcgen05_guardrail_trap_unallocated_columns_being_dealloced)
$__internal_2_$__cuda_sm10x_tcgen05_guardrail_trap_unallocated_columns_being_dealloced:
[----:B------:R-:W-:Y:S05]  /*8300*/  BPT.TRAP 0x1 ;  /* 0x000000040000795c */ /* 0x000fea0000300000 */
[----:B------:R-:W-:-:S04]  /*8310*/  HFMA2 R3, -RZ, RZ, 0, 0 ;  /* 0x00000000ff037431 */ /* 0x000fc800000001ff */
[----:B------:R-:W-:Y:S05]  /*8320*/  RET.REL.NODEC R2 `(kernel_cutlass_kernel_cudnnsdpafwdfmha_forward_sm100_d256BlackwellFusedMultiHeadAttentionForward_object_at__TiledMMA_ThrLayoutVMNK21111000_PermutationMNK____MMAAtom_ThrID21_ShapeMNK256128_0) ;  /* 0xffffff7c02347950 */ /* 0x000fea0003c3ffff */
        .weak           $__internal_3_$__cuda_sm3x_div_rn_noftz_f32_slowpath
        .type           $__internal_3_$__cuda_sm3x_div_rn_noftz_f32_slowpath,@function
        .size           $__internal_3_$__cuda_sm3x_div_rn_noftz_f32_slowpath,(.L_x_156 - $__internal_3_$__cuda_sm3x_div_rn_noftz_f32_slowpath)
$__internal_3_$__cuda_sm3x_div_rn_noftz_f32_slowpath:
[----:B------:R-:W0:Y:S01]  /*8330*/  LDC R11, c[0x0][0x660] ;  /* 0x00019800ff0b7b82 */ /* 0x000e220000000800 */
[----:B------:R-:W-:Y:S01]  /*8340*/  SHF.R.U32.HI R16, RZ, 0x17, R8 ;  /* 0x00000017ff107819 */ /* 0x000fe20000011608 */
[----:B------:R-:W1:Y:S01]  /*8350*/  LDCU UR8, c[0x0][0x660] ;  /* 0x0000cc00ff0877ac */ /* 0x000e620008000800 */
[----:B------:R-:W-:Y:S02]  /*8360*/  BSSY.RECONVERGENT B1, `(.L_x_141) ;  /* 0x0000065000017945 */ /* 0x000fe40003800200 */
[----:B------:R-:W-:-:S05]  /*8370*/  LOP3.LUT R16, R16, 0xff, RZ, 0xc0, !PT ;  /* 0x000000ff10107812 */ /* 0x000fca00078ec0ff */
[----:B------:R-:W-:-:S05]  /*8380*/  VIADD R15, R16, 0xffffffff ;  /* 0xffffffff100f7836 */ /* 0x000fca0000000000 */
[----:B------:R-:W-:Y:S01]  /*8390*/  ISETP.GT.U32.AND P0, PT, R15, 0xfd, PT ;  /* 0x000000fd0f00780c */ /* 0x000fe20003f04070 */
[----:B-1----:R-:W-:Y:S01]  /*83a0*/  IMAD.U32 R14, RZ, RZ, UR8 ;  /* 0x00000008ff0e7e24 */ /* 0x002fe2000f8e00ff */
[----:B0-----:R-:W-:-:S04]  /*83b0*/  SHF.R.U32.HI R18, RZ, 0x17, R11 ;  /* 0x00000017ff127819 */ /* 0x001fc8000001160b */
[----:B------:R-:W-:-:S05]  /*83c0*/  LOP3.LUT R18, R18, 0xff, RZ, 0xc0, !PT ;  /* 0x000000ff12127812 */ /* 0x000fca00078ec0ff */
[----:B------:R-:W-:-:S05]  /*83d0*/  VIADD R17, R18, 0xffffffff ;  /* 0xffffffff12117836 */ /* 0x000fca0000000000 */
[----:B------:R-:W-:-:S13]  /*83e0*/  ISETP.GT.U32.OR P0, PT, R17, 0xfd, P0 ;  /* 0x000000fd1100780c */ /* 0x000fda0000704470 */
[----:B------:R-:W-:Y:S01]  /*83f0*/  @!P0 IMAD.MOV.U32 R13, RZ, RZ, RZ ;  /* 0x000000ffff0d8224 */ /* 0x000fe200078e00ff */
[----:B------:R-:W-:Y:S06]  /*8400*/  @!P0 BRA `(.L_x_142) ;  /* 0x0000000000608947 */ /* 0x000fec0003800000 */
[----:B------:R-:W-:Y:S01]  /*8410*/  FSETP.GTU.FTZ.AND P1, PT, |R11|, +INF , PT ;  /* 0x7f8000000b00780b */ /* 0x000fe20003f3c200 */
[----:B------:R-:W-:Y:S01]  /*8420*/  IMAD.MOV.U32 R22, RZ, RZ, R8 ;  /* 0x000000ffff167224 */ /* 0x000fe200078e0008 */
[----:B------:R-:W-:-:S04]  /*8430*/  FSETP.GTU.FTZ.AND P0, PT, |R8|, +INF , PT ;  /* 0x7f8000000800780b */ /* 0x000fc80003f1c200 */
[----:B------:R-:W-:-:S13]  /*8440*/  PLOP3.LUT P0, PT, P1, P0, PT, 0xf8, 0x8f ;  /* 0x00000000008f781c */ /* 0x000fda0000f01f70 */
[----:B------:R-:W-:Y:S05]  /*8450*/  @P0 BRA `(.L_x_143) ;  /* 0x0000000400500947 */ /* 0x000fea0003800000 */
[----:B------:R-:W-:-:S13]  /*8460*/  LOP3.LUT P0, RZ, R8, 0x7fffffff, R14, 0xc8, !PT ;  /* 0x7fffffff08ff7812 */ /* 0x000fda000780c80e */
[----:B------:R-:W-:Y:S05]  /*8470*/  @!P0 BRA `(.L_x_144) ;  /* 0x0000000400408947 */ /* 0x000fea0003800000 */
[C---:B------:R-:W-:Y:S02]  /*8480*/  FSETP.NEU.FTZ.AND P0, PT, |R11|.reuse, +INF , PT ;  /* 0x7f8000000b00780b */ /* 0x040fe40003f1d200 */
[----:B------:R-:W-:Y:S02]  /*8490*/  FSETP.NEU.FTZ.AND P1, PT, |R22|, +INF , PT ;  /* 0x7f8000001600780b */ /* 0x000fe40003f3d200 */
[----:B------:R-:W-:-:S11]  /*84a0*/  FSETP.NEU.FTZ.AND P2, PT, |R11|, +INF , PT ;  /* 0x7f8000000b00780b */ /* 0x000fd60003f5d200 */
[----:B------:R-:W-:Y:S05]  /*84b0*/  @!P1 BRA !P0, `(.L_x_144) ;  /* 0x0000000400309947 */ /* 0x000fea0004000000 */
[----:B------:R-:W-:-:S04]  /*84c0*/  LOP3.LUT P0, RZ, R14, 0x7fffffff, RZ, 0xc0, !PT ;  /* 0x7fffffff0eff7812 */ /* 0x000fc8000780c0ff */
[----:B------:R-:W-:-:S13]  /*84d0*/  PLOP3.LUT P0, PT, P1, P0, PT, 0x2f, 0xf2 ;  /* 0x0000000000f2781c */ /* 0x000fda0000f00577 */
[----:B------:R-:W-:Y:S05]  /*84e0*/  @P0 BRA `(.L_x_145) ;  /* 0x00000004001c0947 */ /* 0x000fea0003800000 */
[----:B------:R-:W-:-:S04]  /*84f0*/  LOP3.LUT P0, RZ, R8, 0x7fffffff, RZ, 0xc0, !PT ;  /* 0x7fffffff08ff7812 */ /* 0x000fc8000780c0ff */
[----:B------:R-:W-:-:S13]  /*8500*/  PLOP3.LUT P0, PT, P2, P0, PT, 0x2f, 0xf2 ;  /* 0x0000000000f2781c */ /* 0x000fda0001700577 */
[----:B------:R-:W-:Y:S05]  /*8510*/  @P0 BRA `(.L_x_146) ;  /* 0x0000000400040947 */ /* 0x000fea0003800000 */
[----:B------:R-:W-:Y:S02]  /*8520*/  ISETP.GE.AND P1, PT, R17, RZ, PT ;  /* 0x000000ff1100720c */ /* 0x000fe40003f26270 */
[----:B------:R-:W-:-:S11]  /*8530*/  ISETP.GE.AND P0, PT, R15, RZ, PT ;  /* 0x000000ff0f00720c */ /* 0x000fd60003f06270 */
[----:B------:R-:W-:Y:S01]  /*8540*/  @P1 MOV R13, RZ ;  /* 0x000000ff000d1202 */ /* 0x000fe20000000f00 */
[----:B------:R-:W-:Y:S01]  /*8550*/  @!P1 FFMA R14, R11, 1.84467440737095516160e+19, RZ ;  /* 0x5f8000000b0e9823 */ /* 0x000fe200000000ff */
[----:B------:R-:W-:Y:S01]  /*8560*/  @!P1 MOV R13, 0xffffffc0 ;  /* 0xffffffc0000d9802 */ /* 0x000fe20000000f00 */
[----:B------:R-:W-:-:S03]  /*8570*/  @!P0 FFMA R8, R22, 1.84467440737095516160e+19, RZ ;  /* 0x5f80000016088823 */ /* 0x000fc600000000ff */
[----:B------:R-:W-:-:S07]  /*8580*/  @!P0 IADD3 R13, PT, PT, R13, 0x40, RZ ;  /* 0x000000400d0d8810 */ /* 0x000fce0007ffe0ff */
.L_x_142:
[----:B------:R-:W-:Y:S01]  /*8590*/  LEA R11, R16, 0xc0800000, 0x17 ;  /* 0xc0800000100b7811 */ /* 0x000fe200078eb8ff */
[----:B------:R-:W-:Y:S03]  /*85a0*/  BSSY.RECONVERGENT B0, `(.L_x_147) ;  /* 0x0000036000007945 */ /* 0x000fe60003800200 */
[----:B------:R-:W-:Y:S02]  /*85b0*/  IADD3 R22, PT, PT, -R11, R8, RZ ;  /* 0x000000080b167210 */ /* 0x000fe40007ffe1ff */
[----:B------:R-:W-:Y:S02]  /*85c0*/  IADD3 R11, PT, PT, R18, -0x7f, RZ ;  /* 0xffffff81120b7810 */ /* 0x000fe40007ffe0ff */
[----:B------:R-:W0:Y:S01]  /*85d0*/  MUFU.RCP R15, R22 ;  /* 0x00000016000f7308 */ /* 0x000e220000001000 */
[----:B------:R-:W-:Y:S01]  /*85e0*/  FADD.FTZ R8, -R22, -RZ ;  /* 0x800000ff16087221 */ /* 0x000fe20000010100 */
[C---:B------:R-:W-:Y:S01]  /*85f0*/  IADD3 R16, PT, PT, R11.reuse, 0x7f, -R16 ;  /* 0x0000007f0b107810 */ /* 0x040fe20007ffe810 */
[----:B------:R-:W-:-:S03]  /*8600*/  IMAD R19, R11, -0x800000, R14 ;  /* 0xff8000000b137824 */ /* 0x000fc600078e020e */
[----:B------:R-:W-:Y:S01]  /*8610*/  IADD3 R16, PT, PT, R16, R13, RZ ;  /* 0x0000000d10107210 */ /* 0x000fe20007ffe0ff */
[----:B0-----:R-:W-:-:S04]  /*8620*/  FFMA R18, R15, R8, 1 ;  /* 0x3f8000000f127423 */ /* 0x001fc80000000008 */
[----:B------:R-:W-:-:S04]  /*8630*/  FFMA R14, R15, R18, R15 ;  /* 0x000000120f0e7223 */ /* 0x000fc8000000000f */
[----:B------:R-:W-:-:S04]  /*8640*/  FFMA R17, R19, R14, RZ ;  /* 0x0000000e13117223 */ /* 0x000fc800000000ff */
[----:B------:R-:W-:-:S04]  /*8650*/  FFMA R15, R8, R17, R19 ;  /* 0x00000011080f7223 */ /* 0x000fc80000000013 */
[----:B------:R-:W-:-:S04]  /*8660*/  FFMA R15, R14, R15, R17 ;  /* 0x0000000f0e0f7223 */ /* 0x000fc80000000011 */
[----:B------:R-:W-:-:S04]  /*8670*/  FFMA R8, R8, R15, R19 ;  /* 0x0000000f08087223 */ /* 0x000fc80000000013 */
[----:B------:R-:W-:-:S05]  /*8680*/  FFMA R17, R14, R8, R15 ;  /* 0x000000080e117223 */ /* 0x000fca000000000f */
[----:B------:R-:W-:-:S04]  /*8690*/  SHF.R.U32.HI R11, RZ, 0x17, R17 ;  /* 0x00000017ff0b7819 */ /* 0x000fc80000011611 */
[----:B------:R-:W-:-:S04]  /*86a0*/  LOP3.LUT R11, R11, 0xff, RZ, 0xc0, !PT ;  /* 0x000000ff0b0b7812 */ /* 0x000fc800078ec0ff */
[----:B------:R-:W-:-:S04]  /*86b0*/  IADD3 R11, PT, PT, R11, R16, RZ ;  /* 0x000000100b0b7210 */ /* 0x000fc80007ffe0ff */
[----:B------:R-:W-:-:S04]  /*86c0*/  IADD3 R13, PT, PT, R11, -0x1, RZ ;  /* 0xffffffff0b0d7810 */ /* 0x000fc80007ffe0ff */
[----:B------:R-:W-:-:S13]  /*86d0*/  ISETP.GE.U32.AND P0, PT, R13, 0xfe, PT ;  /* 0x000000fe0d00780c */ /* 0x000fda0003f06070 */
[----:B------:R-:W-:Y:S05]  /*86e0*/  @!P0 BRA `(.L_x_148) ;  /* 0x0000000000808947 */ /* 0x000fea0003800000 */
[----:B------:R-:W-:-:S13]  /*86f0*/  ISETP.GT.AND P0, PT, R11, 0xfe, PT ;  /* 0x000000fe0b00780c */ /* 0x000fda0003f04270 */
[----:B------:R-:W-:Y:S05]  /*8700*/  @P0 BRA `(.L_x_149) ;  /* 0x00000000006c0947 */ /* 0x000fea0003800000 */
[----:B------:R-:W-:-:S13]  /*8710*/  ISETP.GE.AND P0, PT, R11, 0x1, PT ;  /* 0x000000010b00780c */ /* 0x000fda0003f06270 */
[----:B------:R-:W-:Y:S05]  /*8720*/  @P0 BRA `(.L_x_150) ;  /* 0x0000000000740947 */ /* 0x000fea0003800000 */
[----:B------:R-:W-:Y:S02]  /*8730*/  ISETP.GE.AND P0, PT, R11, -0x18, PT ;  /* 0xffffffe80b00780c */ /* 0x000fe40003f06270 */
[----:B------:R-:W-:-:S11]  /*8740*/  LOP3.LUT R17, R17, 0x80000000, RZ, 0xc0, !PT ;  /* 0x8000000011117812 */ /* 0x000fd600078ec0ff */
[----:B------:R-:W-:Y:S05]  /*8750*/  @!P0 BRA `(.L_x_150) ;  /* 0x0000000000688947 */ /* 0x000fea0003800000 */
[CCC-:B------:R-:W-:Y:S01]  /*8760*/  FFMA.RZ R13, R14.reuse, R8.reuse, R15.reuse ;  /* 0x000000080e0d7223 */ /* 0x1c0fe2000000c00f */
[CCC-:B------:R-:W-:Y:S01]  /*8770*/  FFMA.RP R16, R14.reuse, R8.reuse, R15.reuse ;  /* 0x000000080e107223 */ /* 0x1c0fe2000000800f */
[----:B------:R-:W-:Y:S01]  /*8780*/  FFMA.RM R15, R14, R8, R15 ;  /* 0x000000080e0f7223 */ /* 0x000fe2000000400f */
[C---:B------:R-:W-:Y:S01]  /*8790*/  VIADD R8, R11.reuse, 0x20 ;  /* 0x000000200b087836 */ /* 0x040fe20000000000 */
[----:B------:R-:W-:Y:S02]  /*87a0*/  ISETP.NE.AND P0, PT, R11, RZ, PT ;  /* 0x000000ff0b00720c */ /* 0x000fe40003f05270 */
[----:B------:R-:W-:Y:S02]  /*87b0*/  LOP3.LUT R13, R13, 0x7fffff, RZ, 0xc0, !PT ;  /* 0x007fffff0d0d7812 */ /* 0x000fe400078ec0ff */
[----:B------:R-:W-:Y:S01]  /*87c0*/  ISETP.NE.AND P1, PT, R11, RZ, PT ;  /* 0x000000ff0b00720c */ /* 0x000fe20003f25270 */
[----:B------:R-:W-:Y:S01]  /*87d0*/  IMAD.MOV R11, RZ, RZ, -R11 ;  /* 0x000000ffff0b7224 */ /* 0x000fe200078e0a0b */
[----:B------:R-:W-:-:S02]  /*87e0*/  LOP3.LUT R13, R13, 0x800000, RZ, 0xfc, !PT ;  /* 0x008000000d0d7812 */ /* 0x000fc400078efcff */
[----:B------:R-:W-:Y:S02]  /*87f0*/  FSETP.NEU.FTZ.AND P2, PT, R16, R15, PT ;  /* 0x0000000f1000720b */ /* 0x000fe40003f5d000 */
[----:B------:R-:W-:Y:S02]  /*8800*/  SHF.L.U32 R8, R13, R8, RZ ;  /* 0x000000080d087219 */ /* 0x000fe400000006ff */
[----:B------:R-:W-:Y:S02]  /*8810*/  SEL R14, R11, RZ, P0 ;  /* 0x000000ff0b0e7207 */ /* 0x000fe40000000000 */
[----:B------:R-:W-:Y:S02]  /*8820*/  ISETP.NE.AND P1, PT, R8, RZ, P1 ;  /* 0x000000ff0800720c */ /* 0x000fe40000f25270 */
[----:B------:R-:W-:Y:S02]  /*8830*/  SHF.R.U32.HI R13, RZ, R14, R13 ;  /* 0x0000000eff0d7219 */ /* 0x000fe4000001160d */
[----:B------:R-:W-:-:S02]  /*8840*/  PLOP3.LUT P1, PT, P2, P1, PT, 0xf8, 0x8f ;  /* 0x00000000008f781c */ /* 0x000fc40001723f70 */
[----:B------:R-:W-:Y:S02]  /*8850*/  SHF.R.U32.HI R11, RZ, 0x1, R13 ;  /* 0x00000001ff0b7819 */ /* 0x000fe4000001160d */
[----:B------:R-:W-:-:S04]  /*8860*/  SEL R8, RZ, 0x1, !P1 ;  /* 0x00000001ff087807 */ /* 0x000fc80004800000 */
[----:B------:R-:W-:-:S04]  /*8870*/  LOP3.LUT R8, R8, 0x1, R11, 0xf8, !PT ;  /* 0x0000000108087812 */ /* 0x000fc800078ef80b */
[----:B------:R-:W-:-:S05]  /*8880*/  LOP3.LUT R8, R8, R13, RZ, 0xc0, !PT ;  /* 0x0000000d08087212 */ /* 0x000fca00078ec0ff */
[----:B------:R-:W-:-:S05]  /*8890*/  IMAD.IADD R8, R11, 0x1, R8 ;  /* 0x000000010b087824 */ /* 0x000fca00078e0208 */
[----:B------:R-:W-:Y:S01]  /*88a0*/  LOP3.LUT R17, R8, R17, RZ, 0xfc, !PT ;  /* 0x0000001108117212 */ /* 0x000fe200078efcff */
[----:B------:R-:W-:Y:S05]  /*88b0*/  BRA `(.L_x_150) ;  /* 0x0000000000107947 */ /* 0x000fea0003800000 */
.L_x_149:
[----:B------:R-:W-:-:S04]  /*88c0*/  LOP3.LUT R17, R17, 0x80000000, RZ, 0xc0, !PT ;  /* 0x8000000011117812 */ /* 0x000fc800078ec0ff */
[----:B------:R-:W-:Y:S01]  /*88d0*/  LOP3.LUT R17, R17, 0x7f800000, RZ, 0xfc, !PT ;  /* 0x7f80000011117812 */ /* 0x000fe200078efcff */
[----:B------:R-:W-:Y:S05]  /*88e0*/  BRA `(.L_x_150) ;  /* 0x0000000000047947 */ /* 0x000fea0003800000 */
.L_x_148:
[----:B------:R-:W-:Y:S02]  /*88f0*/  LEA R17, R16, R17, 0x17 ;  /* 0x0000001110117211 */ /* 0x000fe400078eb8ff */
.L_x_150:
[----:B------:R-:W-:Y:S05]  /*8900*/  BSYNC.RECONVERGENT B0 ;  /* 0x0000000000007941 */ /* 0x000fea0003800200 */
.L_x_147:
[----:B------:R-:W-:Y:S01]  /*8910*/  MOV R43, R17 ;  /* 0x00000011002b7202 */ /* 0x000fe20000000f00 */
[----:B------:R-:W-:Y:S05]  /*8920*/  BRA `(.L_x_151) ;  /* 0x0000000000207947 */ /* 0x000fea0003800000 */
.L_x_146:
[----:B------:R-:W-:-:S04]  /*8930*/  LOP3.LUT R8, R8, 0x80000000, R14, 0x48, !PT ;  /* 0x8000000008087812 */ /* 0x000fc800078e480e */
[----:B------:R-:W-:Y:S01]  /*8940*/  LOP3.LUT R43, R8, 0x7f800000, RZ, 0xfc, !PT ;  /* 0x7f800000082b7812 */ /* 0x000fe200078efcff */
[----:B------:R-:W-:Y:S05]  /*8950*/  BRA `(.L_x_151) ;  /* 0x0000000000147947 */ /* 0x000fea0003800000 */
.L_x_145:
[----:B------:R-:W-:Y:S01]  /*8960*/  LOP3.LUT R43, R8, 0x80000000, R14, 0x48, !PT ;  /* 0x80000000082b7812 */ /* 0x000fe200078e480e */
[----:B------:R-:W-:Y:S05]  /*8970*/  BRA `(.L_x_151) ;  /* 0x00000000000c7947 */ /* 0x000fea0003800000 */
.L_x_144:
[----:B------:R-:W0:Y:S01]  /*8980*/  MUFU.RSQ R43, -QNAN ;  /* 0xffc00000002b7908 */ /* 0x000e220000001400 */
[----:B------:R-:W-:Y:S05]  /*8990*/  BRA `(.L_x_151) ;  /* 0x0000000000047947 */ /* 0x000fea0003800000 */
.L_x_143:
[----:B------:R-:W-:-:S07]  /*89a0*/  FADD.FTZ R43, R22, R11 ;  /* 0x0000000b162b7221 */ /* 0x000fce0000010000 */
.L_x_151:
[----:B------:R-:W-:Y:S05]  /*89b0*/  BSYNC.RECONVERGENT B1 ;  /* 0x0000000000017941 */ /* 0x000fea0003800200 */
.L_x_141:
[----:B------:R-:W-:-:S04]  /*89c0*/  HFMA2 R13, -RZ, RZ, 0, 0 ;  /* 0x00000000ff0d7431 */ /* 0x000fc800000001ff */
[----:B0-----:R-:W-:Y:S05]  /*89d0*/  RET.REL.NODEC R12 `(kernel_cutlass_kernel_cudnnsdpafwdfmha_forward_sm100_d256BlackwellFusedMultiHeadAttentionForward_object_at__TiledMMA_ThrLayoutVMNK21111000_PermutationMNK____MMAAtom_ThrID21_ShapeMNK256128_0) ;  /* 0xffffff740c887950 */ /* 0x001fea0003c3ffff */
.L_x_152:
[----:B------:R-:W-:-:S00]  /*89e0*/  BRA `(.L_x_152) ;  /* 0xfffffffc00fc7947 */ /* 0x000fc0000383ffff */
[----:B------:R-:W-:-:S00]  /*89f0*/  NOP ;  /* 0x0000000000007918 */ /* 0x000fc00000000000 */
        /* <DEDUP_REMOVED lines=8> */
.L_x_156:


//--------------------- .nv.shared.kernel_cutlass_kernel_cudnnsdpafwdfmha_forward_sm100_d256BlackwellFusedMultiHeadAttentionForward_object_at__TiledMMA_ThrLayoutVMNK21111000_PermutationMNK____MMAAtom_ThrID21_ShapeMNK256128_0 --------------------------
	.section	.nv.shared.kernel_cutlass_kernel_cudnnsdpafwdfmha_forward_sm100_d256BlackwellFusedMultiHeadAttentionForward_object_at__TiledMMA_ThrLayoutVMNK21111000_PermutationMNK____MMAAtom_ThrID21_ShapeMNK256128_0,"aw",@nobits
	.sectionflags	@""
	.align	1024
	.zero		1024


//--------------------- .nv.shared.reserved.0     --------------------------
	.section	.nv.shared.reserved.0,"aw",@nobits
	.align	8
	.weak		__nv_reservedSMEM_offset_0_alias
	.size		__nv_reservedSMEM_offset_0_alias, 0, 64
	.other		__nv_reservedSMEM_offset_0_alias,@"STO_CUDA_RESERVED_SHARED STV_DEFAULT"
__nv_reservedSMEM_offset_0_alias:
	.zero		0
.nv.shared.reserved.0:
	.zero		64
	.weak		__nv_reservedSMEM_allocation_phase
	.type		__nv_reservedSMEM_allocation_phase,@object
	.size		__nv_reservedSMEM_allocation_phase,(.L_0 - __nv_reservedSMEM_allocation_phase)
__nv_reservedSMEM_allocation_phase:
	.zero		1
.L_0:
	.zero		7
	.weak		__nv_reservedSMEM_devtool_atexit_pc
	.type		__nv_reservedSMEM_devtool_atexit_pc,@object
	.size		__nv_reservedSMEM_devtool_atexit_pc,(__nv_reservedSMEM_allocation_mask - __nv_reservedSMEM_devtool_atexit_pc)
__nv_reservedSMEM_devtool_atexit_pc:
	.zero		8
	.weak		__nv_reservedSMEM_allocation_mask
	.type		__nv_reservedSMEM_allocation_mask,@object
	.size		__nv_reservedSMEM_allocation_mask,(.L_2 - __nv_reservedSMEM_allocation_mask)
__nv_reservedSMEM_allocation_mask:
	.zero		4
.L_2:
	.zero		4
	.weak		__nv_reservedSMEM_tmem_allocation_pipeline_mbarrier
	.type		__nv_reservedSMEM_tmem_allocation_pipeline_mbarrier,@object
	.size		__nv_reservedSMEM_tmem_allocation_pipeline_mbarrier,(__nv_reservedSMEM_tmem_allocation_pipeline_mbarrier_parity - __nv_reservedSMEM_tmem_allocation_pipeline_mbarrier)
__nv_reservedSMEM_tmem_allocation_pipeline_mbarrier:
	.zero		8
	.weak		__nv_reservedSMEM_tmem_allocation_pipeline_mbarrier_parity
	.type		__nv_reservedSMEM_tmem_allocation_pipeline_mbarrier_parity,@object
	.size		__nv_reservedSMEM_tmem_allocation_pipeline_mbarrier_parity,(.L_4 - __nv_reservedSMEM_tmem_allocation_pipeline_mbarrier_parity)
__nv_reservedSMEM_tmem_allocation_pipeline_mbarrier_parity:
	.zero		4
.L_4:


//--------------------- .nv.constant0.kernel_cutlass_kernel_cudnnsdpafwdfmha_forward_sm100_d256BlackwellFusedMultiHeadAttentionForward_object_at__TiledMMA_ThrLayoutVMNK21111000_PermutationMNK____MMAAtom_ThrID21_ShapeMNK256128_0 --------------------------
	.section	.nv.constant0.kernel_cutlass_kernel_cudnnsdpafwdfmha_forward_sm100_d256BlackwellFusedMultiHeadAttentionForward_object_at__TiledMMA_ThrLayoutVMNK21111000_PermutationMNK____MMAAtom_ThrID21_ShapeMNK256128_0,"a",@progbits
	.sectionflags	@""
	.align	4
.nv.constant0.kernel_cutlass_kernel_cudnnsdpafwdfmha_forward_sm100_d256BlackwellFusedMultiHeadAttentionForward_object_at__TiledMMA_ThrLayoutVMNK21111000_PermutationMNK____MMAAtom_ThrID21_ShapeMNK256128_0:
	.zero		1648


//--------------------- SYMBOLS --------------------------

	.type		.nv.reservedSmem.offset0,@object
	.size		.nv.reservedSmem.offset0,0x4
	.type		.nv.reservedSmem.cap,@object
	.size		.nv.reservedSmem.cap,0x4
